	.target	sm_100a

	.elftype	@"ET_EXEC"


//--------------------- .note.nv.tkinfo           --------------------------
	.section	.note.nv.tkinfo,"",@"SHT_NOTE"
	.sectionflags	@"SHF_NOTE_NV_TKINFO"
	.tkinfo
        /*0018*/ 	.word	0x00000002
        /*0030*/ 	.string	""
        /*0030*/ 	.string	"ptxas"
        /*0030*/ 	.string	"Cuda compilation tools, release 13.0, V13.0.88"
        /*0030*/ 	.string	"Build cuda_13.0.r13.0/compiler.36424714_0"
        /*0030*/ 	.string	"-arch sm_100a -m 64 "



//--------------------- .note.nv.cuinfo           --------------------------
	.section	.note.nv.cuinfo,"",@"SHT_NOTE"
	.sectionflags	@"SHF_NOTE_NV_CUINFO"
        /*0018*/ 	.short	0x0002
        /*001a*/ 	.short	0x0064
        /*001c*/ 	.short	0x0082
	.zero		2


//--------------------- .nv.info                  --------------------------
	.section	.nv.info,"",@"SHT_CUDA_INFO"
	.align	4


	//----- nvinfo : EIATTR_REGCOUNT
	.align		4
        /*0000*/ 	.byte	0x04, 0x2f
        /*0002*/ 	.short	(.L_12 - .L_11)
	.align		4
.L_11:
        /*0004*/ 	.word	index@(_ZN7cutlass6KernelINS_4gemm6kernel13TrmmUniversalINS1_11threadblock13MmaMultistageINS1_9GemmShapeILi32ELi32ELi16EEENS_9transform11threadblock44PredicatedTileAccessIteratorTriangularMatrixINS_11MatrixShapeILi32ELi16EEEdNS_6layout8RowMajorELi1ENS8_29PitchLinearWarpRakedThreadMapINS_16PitchLinearShapeILi16ELi32EEELi128ENSG_ILi16ELi2EEELi1EEELNS_8SideModeE1ELNS_8FillModeE0ELNS_8DiagTypeE3ENS_5ArrayIdLi1ELb1EEEEENS9_25RegularTileAccessIteratorISC_dNSD_40RowMajorTensorOpMultiplicand64bCrosswiseELi1ESJ_Li8EEELNS_4arch14CacheOperation4KindE0ENSA_INSB_ILi16ELi32EEEdSE_Li0ENS8_31PitchLinearWarpStripedThreadMapINSG_ILi32ELi16EEELi128ESI_Li1EEELSK_1ELSL_1ELSM_0ESO_EENSQ_ISW_dNSD_40RowMajorTensorOpMultiplicandCongruous64bELi0ESZ_Li8EEELSV_0EdSE_NS4_9MmaPolicyINS1_4warp11MmaTensorOpINS6_ILi16ELi16ELi16EEEdSR_dS11_dSE_NS14_17MmaTensorOpPolicyINST_3MmaINS6_ILi8ELi8ELi4EEELi32EdSE_dNSD_11ColumnMajorEdSE_NST_13OpMultiplyAddEEENSB_ILi1ELi1EEEEELi1ELb0EbEENSB_ILi0ELi0EEES1G_Li1EEELi3ELNS1_23SharedMemoryClearOptionE1EbEENS_8epilogue11threadblock8EpilogueIS7_S1F_Li1ENS1L_22PredicatedTileIteratorINS1L_26OutputTileOptimalThreadMapINS1L_15OutputTileShapeILi32ELi8ELi2ELi1ELi1EEENS1P_ILi1ELi2ELi1ELi1ELi2EEELi128ELi1ELi64EEEdLb0ENSD_9NoPermuteELb1EEENS1K_4warp24FragmentIteratorTensorOpIS16_S19_dNSN_IdLi2ELb1EEESE_EENS1V_20TileIteratorTensorOpIS16_S19_dSE_EENS1L_18SharedLoadIteratorINS1S_18CompactedThreadMapEdLi8EEENS1K_6thread17LinearCombinationIdLi1EddLNS24_9ScaleType4KindE0ELNS_15FloatRoundStyleE2EdEENSB_ILi0ELi4EEELi1ELi1EEENS4_30GemmIdentityThreadblockSwizzleILi1EEELSK_1ELSL_1ELSM_0EEEEEvNT_6ParamsE)
        /*0008*/ 	.word	0x00000040


	//----- nvinfo : EIATTR_FRAME_SIZE
	.align		4
.L_12:
        /*000c*/ 	.byte	0x04, 0x11
        /*000e*/ 	.short	(.L_14 - .L_13)
	.align		4
.L_13:
        /*0010*/ 	.word	index@(_ZN7cutlass6KernelINS_4gemm6kernel13TrmmUniversalINS1_11threadblock13MmaMultistageINS1_9GemmShapeILi32ELi32ELi16EEENS_9transform11threadblock44PredicatedTileAccessIteratorTriangularMatrixINS_11MatrixShapeILi32ELi16EEEdNS_6layout8RowMajorELi1ENS8_29PitchLinearWarpRakedThreadMapINS_16PitchLinearShapeILi16ELi32EEELi128ENSG_ILi16ELi2EEELi1EEELNS_8SideModeE1ELNS_8FillModeE0ELNS_8DiagTypeE3ENS_5ArrayIdLi1ELb1EEEEENS9_25RegularTileAccessIteratorISC_dNSD_40RowMajorTensorOpMultiplicand64bCrosswiseELi1ESJ_Li8EEELNS_4arch14CacheOperation4KindE0ENSA_INSB_ILi16ELi32EEEdSE_Li0ENS8_31PitchLinearWarpStripedThreadMapINSG_ILi32ELi16EEELi128ESI_Li1EEELSK_1ELSL_1ELSM_0ESO_EENSQ_ISW_dNSD_40RowMajorTensorOpMultiplicandCongruous64bELi0ESZ_Li8EEELSV_0EdSE_NS4_9MmaPolicyINS1_4warp11MmaTensorOpINS6_ILi16ELi16ELi16EEEdSR_dS11_dSE_NS14_17MmaTensorOpPolicyINST_3MmaINS6_ILi8ELi8ELi4EEELi32EdSE_dNSD_11ColumnMajorEdSE_NST_13OpMultiplyAddEEENSB_ILi1ELi1EEEEELi1ELb0EbEENSB_ILi0ELi0EEES1G_Li1EEELi3ELNS1_23SharedMemoryClearOptionE1EbEENS_8epilogue11threadblock8EpilogueIS7_S1F_Li1ENS1L_22PredicatedTileIteratorINS1L_26OutputTileOptimalThreadMapINS1L_15OutputTileShapeILi32ELi8ELi2ELi1ELi1EEENS1P_ILi1ELi2ELi1ELi1ELi2EEELi128ELi1ELi64EEEdLb0ENSD_9NoPermuteELb1EEENS1K_4warp24FragmentIteratorTensorOpIS16_S19_dNSN_IdLi2ELb1EEESE_EENS1V_20TileIteratorTensorOpIS16_S19_dSE_EENS1L_18SharedLoadIteratorINS1S_18CompactedThreadMapEdLi8EEENS1K_6thread17LinearCombinationIdLi1EddLNS24_9ScaleType4KindE0ELNS_15FloatRoundStyleE2EdEENSB_ILi0ELi4EEELi1ELi1EEENS4_30GemmIdentityThreadblockSwizzleILi1EEELSK_1ELSL_1ELSM_0EEEEEvNT_6ParamsE)
        /*0014*/ 	.word	0x00000000


	//----- nvinfo : EIATTR_MIN_STACK_SIZE
	.align		4
.L_14:
        /*0018*/ 	.byte	0x04, 0x12
        /*001a*/ 	.short	(.L_16 - .L_15)
	.align		4
.L_15:
        /*001c*/ 	.word	index@(_ZN7cutlass6KernelINS_4gemm6kernel13TrmmUniversalINS1_11threadblock13MmaMultistageINS1_9GemmShapeILi32ELi32ELi16EEENS_9transform11threadblock44PredicatedTileAccessIteratorTriangularMatrixINS_11MatrixShapeILi32ELi16EEEdNS_6layout8RowMajorELi1ENS8_29PitchLinearWarpRakedThreadMapINS_16PitchLinearShapeILi16ELi32EEELi128ENSG_ILi16ELi2EEELi1EEELNS_8SideModeE1ELNS_8FillModeE0ELNS_8DiagTypeE3ENS_5ArrayIdLi1ELb1EEEEENS9_25RegularTileAccessIteratorISC_dNSD_40RowMajorTensorOpMultiplicand64bCrosswiseELi1ESJ_Li8EEELNS_4arch14CacheOperation4KindE0ENSA_INSB_ILi16ELi32EEEdSE_Li0ENS8_31PitchLinearWarpStripedThreadMapINSG_ILi32ELi16EEELi128ESI_Li1EEELSK_1ELSL_1ELSM_0ESO_EENSQ_ISW_dNSD_40RowMajorTensorOpMultiplicandCongruous64bELi0ESZ_Li8EEELSV_0EdSE_NS4_9MmaPolicyINS1_4warp11MmaTensorOpINS6_ILi16ELi16ELi16EEEdSR_dS11_dSE_NS14_17MmaTensorOpPolicyINST_3MmaINS6_ILi8ELi8ELi4EEELi32EdSE_dNSD_11ColumnMajorEdSE_NST_13OpMultiplyAddEEENSB_ILi1ELi1EEEEELi1ELb0EbEENSB_ILi0ELi0EEES1G_Li1EEELi3ELNS1_23SharedMemoryClearOptionE1EbEENS_8epilogue11threadblock8EpilogueIS7_S1F_Li1ENS1L_22PredicatedTileIteratorINS1L_26OutputTileOptimalThreadMapINS1L_15OutputTileShapeILi32ELi8ELi2ELi1ELi1EEENS1P_ILi1ELi2ELi1ELi1ELi2EEELi128ELi1ELi64EEEdLb0ENSD_9NoPermuteELb1EEENS1K_4warp24FragmentIteratorTensorOpIS16_S19_dNSN_IdLi2ELb1EEESE_EENS1V_20TileIteratorTensorOpIS16_S19_dSE_EENS1L_18SharedLoadIteratorINS1S_18CompactedThreadMapEdLi8EEENS1K_6thread17LinearCombinationIdLi1EddLNS24_9ScaleType4KindE0ELNS_15FloatRoundStyleE2EdEENSB_ILi0ELi4EEELi1ELi1EEENS4_30GemmIdentityThreadblockSwizzleILi1EEELSK_1ELSL_1ELSM_0EEEEEvNT_6ParamsE)
        /*0020*/ 	.word	0x00000000
.L_16:


//--------------------- .nv.compat                --------------------------
	.section	.nv.compat,"",@"SHT_CUDA_COMPAT_INFO"
	.align	4
        /*0000*/ 	.byte	0x02, 0x09, 0x01, 0x00, 0x02, 0x02, 0x01, 0x00, 0x02, 0x05, 0x05, 0x00, 0x03, 0x07, 0x01, 0x01
        /*0010*/ 	.byte	0x02, 0x03, 0x00, 0x00, 0x02, 0x06, 0x01, 0x00, 0x04, 0x0b, 0x08, 0x00, 0x01, 0x00, 0x00, 0x00
        /*0020*/ 	.byte	0x00, 0x00, 0x00, 0x00


//--------------------- .nv.info._ZN7cutlass6KernelINS_4gemm6kernel13TrmmUniversalINS1_11threadblock13MmaMultistageINS1_9GemmShapeILi32ELi32ELi16EEENS_9transform11threadblock44PredicatedTileAccessIteratorTriangularMatrixINS_11MatrixShapeILi32ELi16EEEdNS_6layout8RowMajorELi1ENS8_29PitchLinearWarpRakedThreadMapINS_16PitchLinearShapeILi16ELi32EEELi128ENSG_ILi16ELi2EEELi1EEELNS_8SideModeE1ELNS_8FillModeE0ELNS_8DiagTypeE3ENS_5ArrayIdLi1ELb1EEEEENS9_25RegularTileAccessIteratorISC_dNSD_40RowMajorTensorOpMultiplicand64bCrosswiseELi1ESJ_Li8EEELNS_4arch14CacheOperation4KindE0ENSA_INSB_ILi16ELi32EEEdSE_Li0ENS8_31PitchLinearWarpStripedThreadMapINSG_ILi32ELi16EEELi128ESI_Li1EEELSK_1ELSL_1ELSM_0ESO_EENSQ_ISW_dNSD_40RowMajorTensorOpMultiplicandCongruous64bELi0ESZ_Li8EEELSV_0EdSE_NS4_9MmaPolicyINS1_4warp11MmaTensorOpINS6_ILi16ELi16ELi16EEEdSR_dS11_dSE_NS14_17MmaTensorOpPolicyINST_3MmaINS6_ILi8ELi8ELi4EEELi32EdSE_dNSD_11ColumnMajorEdSE_NST_13OpMultiplyAddEEENSB_ILi1ELi1EEEEELi1ELb0EbEENSB_ILi0ELi0EEES1G_Li1EEELi3ELNS1_23SharedMemoryClearOptionE1EbEENS_8epilogue11threadblock8EpilogueIS7_S1F_Li1ENS1L_22PredicatedTileIteratorINS1L_26OutputTileOptimalThreadMapINS1L_15OutputTileShapeILi32ELi8ELi2ELi1ELi1EEENS1P_ILi1ELi2ELi1ELi1ELi2EEELi128ELi1ELi64EEEdLb0ENSD_9NoPermuteELb1EEENS1K_4warp24FragmentIteratorTensorOpIS16_S19_dNSN_IdLi2ELb1EEESE_EENS1V_20TileIteratorTensorOpIS16_S19_dSE_EENS1L_18SharedLoadIteratorINS1S_18CompactedThreadMapEdLi8EEENS1K_6thread17LinearCombinationIdLi1EddLNS24_9ScaleType4KindE0ELNS_15FloatRoundStyleE2EdEENSB_ILi0ELi4EEELi1ELi1EEENS4_30GemmIdentityThreadblockSwizzleILi1EEELSK_1ELSL_1ELSM_0EEEEEvNT_6ParamsE --------------------------
	.section	.nv.info._ZN7cutlass6KernelINS_4gemm6kernel13TrmmUniversalINS1_11threadblock13MmaMultistageINS1_9GemmShapeILi32ELi32ELi16EEENS_9transform11threadblock44PredicatedTileAccessIteratorTriangularMatrixINS_11MatrixShapeILi32ELi16EEEdNS_6layout8RowMajorELi1ENS8_29PitchLinearWarpRakedThreadMapINS_16PitchLinearShapeILi16ELi32EEELi128ENSG_ILi16ELi2EEELi1EEELNS_8SideModeE1ELNS_8FillModeE0ELNS_8DiagTypeE3ENS_5ArrayIdLi1ELb1EEEEENS9_25RegularTileAccessIteratorISC_dNSD_40RowMajorTensorOpMultiplicand64bCrosswiseELi1ESJ_Li8EEELNS_4arch14CacheOperation4KindE0ENSA_INSB_ILi16ELi32EEEdSE_Li0ENS8_31PitchLinearWarpStripedThreadMapINSG_ILi32ELi16EEELi128ESI_Li1EEELSK_1ELSL_1ELSM_0ESO_EENSQ_ISW_dNSD_40RowMajorTensorOpMultiplicandCongruous64bELi0ESZ_Li8EEELSV_0EdSE_NS4_9MmaPolicyINS1_4warp11MmaTensorOpINS6_ILi16ELi16ELi16EEEdSR_dS11_dSE_NS14_17MmaTensorOpPolicyINST_3MmaINS6_ILi8ELi8ELi4EEELi32EdSE_dNSD_11ColumnMajorEdSE_NST_13OpMultiplyAddEEENSB_ILi1ELi1EEEEELi1ELb0EbEENSB_ILi0ELi0EEES1G_Li1EEELi3ELNS1_23SharedMemoryClearOptionE1EbEENS_8epilogue11threadblock8EpilogueIS7_S1F_Li1ENS1L_22PredicatedTileIteratorINS1L_26OutputTileOptimalThreadMapINS1L_15OutputTileShapeILi32ELi8ELi2ELi1ELi1EEENS1P_ILi1ELi2ELi1ELi1ELi2EEELi128ELi1ELi64EEEdLb0ENSD_9NoPermuteELb1EEENS1K_4warp24FragmentIteratorTensorOpIS16_S19_dNSN_IdLi2ELb1EEESE_EENS1V_20TileIteratorTensorOpIS16_S19_dSE_EENS1L_18SharedLoadIteratorINS1S_18CompactedThreadMapEdLi8EEENS1K_6thread17LinearCombinationIdLi1EddLNS24_9ScaleType4KindE0ELNS_15FloatRoundStyleE2EdEENSB_ILi0ELi4EEELi1ELi1EEENS4_30GemmIdentityThreadblockSwizzleILi1EEELSK_1ELSL_1ELSM_0EEEEEvNT_6ParamsE,"",@"SHT_CUDA_INFO"
	.sectionflags	@""
	.align	4


	//----- nvinfo : EIATTR_CUDA_API_VERSION
	.align		4
        /*0000*/ 	.byte	0x04, 0x37
        /*0002*/ 	.short	(.L_18 - .L_17)
.L_17:
        /*0004*/ 	.word	0x00000082


	//----- nvinfo : EIATTR_KPARAM_INFO
	.align		4
.L_18:
        /*0008*/ 	.byte	0x04, 0x17
        /*000a*/ 	.short	(.L_20 - .L_19)
.L_19:
        /*000c*/ 	.word	0x00000000
        /*0010*/ 	.short	0x0000
        /*0012*/ 	.short	0x0000
        /*0014*/ 	.byte	0x00, 0xf0, 0xa1, 0x04


	//----- nvinfo : EIATTR_SPARSE_MMA_MASK
	.align		4
.L_20:
        /*0018*/ 	.byte	0x03, 0x50
        /*001a*/ 	.short	0x0000


	//----- nvinfo : EIATTR_MAXREG_COUNT
	.align		4
        /*001c*/ 	.byte	0x03, 0x1b
        /*001e*/ 	.short	0x00ff


	//----- nvinfo : EIATTR_NUM_BARRIERS
	.align		4
        /*0020*/ 	.byte	0x02, 0x4c
        /*0022*/ 	.byte	0x01
	.zero		1


	//----- nvinfo : EIATTR_MERCURY_ISA_VERSION
	.align		4
        /*0024*/ 	.byte	0x03, 0x5f
        /*0026*/ 	.short	0x0101


	//----- nvinfo : EIATTR_COOP_GROUP_MASK_REGIDS
	.align		4
        /*0028*/ 	.byte	0x04, 0x29
        /*002a*/ 	.short	(.L_22 - .L_21)


	//   ....[0]....
.L_21:
        /*002c*/ 	.word	0xffffffff


	//----- nvinfo : EIATTR_COOP_GROUP_INSTR_OFFSETS
	.align		4
.L_22:
        /*0030*/ 	.byte	0x04, 0x28
        /*0032*/ 	.short	(.L_24 - .L_23)


	//   ....[0]....
.L_23:
        /*0034*/ 	.word	0x00000900


	//----- nvinfo : EIATTR_VRC_CTA_INIT_COUNT
	.align		4
.L_24:
        /*0038*/ 	.byte	0x02, 0x4a
	.zero		1
	.zero		1


	//----- nvinfo : EIATTR_EXIT_INSTR_OFFSETS
	.align		4
        /*003c*/ 	.byte	0x04, 0x1c
        /*003e*/ 	.short	(.L_26 - .L_25)


	//   ....[0]....
.L_25:
        /*0040*/ 	.word	0x000000f0


	//   ....[1]....
        /*0044*/ 	.word	0x00003b30


	//   ....[2]....
        /*0048*/ 	.word	0x00003bb0


	//   ....[3]....
        /*004c*/ 	.word	0x00003c60


	//----- nvinfo : EIATTR_INDIRECT_BRANCH_TARGETS
	.align		4
.L_26:
        /*0050*/ 	.byte	0x04, 0x34
        /*0052*/ 	.short	(.L_28 - .L_27)


	//   ....[0]....
.L_27:
        /*0054*/ 	.word	.L_x_21@srel
        /*0058*/ 	.short	0x0
        /*005a*/ 	.short	0x0
        /*005c*/ 	.word	0x3
        /*0060*/ 	.word	.L_x_22@srel
        /*0064*/ 	.word	.L_x_23@srel
        /*0068*/ 	.word	.L_x_12@srel


	//   ....[1]....
        /*006c*/ 	.word	.L_x_25@srel
        /*0070*/ 	.short	0x0
        /*0072*/ 	.short	0x0
        /*0074*/ 	.word	0x3
        /*0078*/ 	.word	.L_x_26@srel
        /*007c*/ 	.word	.L_x_27@srel
        /*0080*/ 	.word	.L_x_12@srel


	//----- nvinfo : EIATTR_CRS_STACK_SIZE
	.align		4
.L_28:
        /*0084*/ 	.byte	0x04, 0x1e
        /*0086*/ 	.short	(.L_30 - .L_29)
.L_29:
        /*0088*/ 	.word	0x00000000


	//----- nvinfo : EIATTR_CBANK_PARAM_SIZE
	.align		4
.L_30:
        /*008c*/ 	.byte	0x03, 0x19
        /*008e*/ 	.short	0x0128


	//----- nvinfo : EIATTR_PARAM_CBANK
	.align		4
        /*0090*/ 	.byte	0x04, 0x0a
        /*0092*/ 	.short	(.L_32 - .L_31)
	.align		4
.L_31:
        /*0094*/ 	.word	index@(.nv.constant0._ZN7cutlass6KernelINS_4gemm6kernel13TrmmUniversalINS1_11threadblock13MmaMultistageINS1_9GemmShapeILi32ELi32ELi16EEENS_9transform11threadblock44PredicatedTileAccessIteratorTriangularMatrixINS_11MatrixShapeILi32ELi16EEEdNS_6layout8RowMajorELi1ENS8_29PitchLinearWarpRakedThreadMapINS_16PitchLinearShapeILi16ELi32EEELi128ENSG_ILi16ELi2EEELi1EEELNS_8SideModeE1ELNS_8FillModeE0ELNS_8DiagTypeE3ENS_5ArrayIdLi1ELb1EEEEENS9_25RegularTileAccessIteratorISC_dNSD_40RowMajorTensorOpMultiplicand64bCrosswiseELi1ESJ_Li8EEELNS_4arch14CacheOperation4KindE0ENSA_INSB_ILi16ELi32EEEdSE_Li0ENS8_31PitchLinearWarpStripedThreadMapINSG_ILi32ELi16EEELi128ESI_Li1EEELSK_1ELSL_1ELSM_0ESO_EENSQ_ISW_dNSD_40RowMajorTensorOpMultiplicandCongruous64bELi0ESZ_Li8EEELSV_0EdSE_NS4_9MmaPolicyINS1_4warp11MmaTensorOpINS6_ILi16ELi16ELi16EEEdSR_dS11_dSE_NS14_17MmaTensorOpPolicyINST_3MmaINS6_ILi8ELi8ELi4EEELi32EdSE_dNSD_11ColumnMajorEdSE_NST_13OpMultiplyAddEEENSB_ILi1ELi1EEEEELi1ELb0EbEENSB_ILi0ELi0EEES1G_Li1EEELi3ELNS1_23SharedMemoryClearOptionE1EbEENS_8epilogue11threadblock8EpilogueIS7_S1F_Li1ENS1L_22PredicatedTileIteratorINS1L_26OutputTileOptimalThreadMapINS1L_15OutputTileShapeILi32ELi8ELi2ELi1ELi1EEENS1P_ILi1ELi2ELi1ELi1ELi2EEELi128ELi1ELi64EEEdLb0ENSD_9NoPermuteELb1EEENS1K_4warp24FragmentIteratorTensorOpIS16_S19_dNSN_IdLi2ELb1EEESE_EENS1V_20TileIteratorTensorOpIS16_S19_dSE_EENS1L_18SharedLoadIteratorINS1S_18CompactedThreadMapEdLi8EEENS1K_6thread17LinearCombinationIdLi1EddLNS24_9ScaleType4KindE0ELNS_15FloatRoundStyleE2EdEENSB_ILi0ELi4EEELi1ELi1EEENS4_30GemmIdentityThreadblockSwizzleILi1EEELSK_1ELSL_1ELSM_0EEEEEvNT_6ParamsE)
        /*0098*/ 	.short	0x0380
        /*009a*/ 	.short	0x0128


	//----- nvinfo : EIATTR_SW_WAR
	.align		4
.L_32:
        /*009c*/ 	.byte	0x04, 0x36
        /*009e*/ 	.short	(.L_34 - .L_33)
.L_33:
        /*00a0*/ 	.word	0x00000008
.L_34:


//--------------------- .nv.callgraph             --------------------------
	.section	.nv.callgraph,"",@"SHT_CUDA_CALLGRAPH"
	.align	4
	.sectionentsize	8
	.align		4
        /*0000*/ 	.word	0x00000000
	.align		4
        /*0004*/ 	.word	0xffffffff
	.align		4
        /*0008*/ 	.word	0x00000000
	.align		4
        /*000c*/ 	.word	0xfffffffe
	.align		4
        /*0010*/ 	.word	0x00000000
	.align		4
        /*0014*/ 	.word	0xfffffffd
	.align		4
        /*0018*/ 	.word	0x00000000
	.align		4
        /*001c*/ 	.word	0xfffffffc


//--------------------- .nv.constant4             --------------------------
	.section	.nv.constant4,"a",@progbits
	.align	8
	.align		8
.nv.constant4:
        /*0000*/ 	.dword	_ZN39_INTERNAL_b818a5ae_4_k_cu_b716b1ca_25054cuda3std3__45__cpo5beginE
	.align		8
        /*0008*/ 	.dword	_ZN39_INTERNAL_b818a5ae_4_k_cu_b716b1ca_25054cuda3std3__45__cpo3endE
	.align		8
        /*0010*/ 	.dword	_ZN39_INTERNAL_b818a5ae_4_k_cu_b716b1ca_25054cuda3std3__45__cpo6cbeginE
	.align		8
        /*0018*/ 	.dword	_ZN39_INTERNAL_b818a5ae_4_k_cu_b716b1ca_25054cuda3std3__45__cpo4cendE
	.align		8
        /*0020*/ 	.dword	_ZN39_INTERNAL_b818a5ae_4_k_cu_b716b1ca_25054cuda3std3__441_GLOBAL__N__b818a5ae_4_k_cu_b716b1ca_25056ignoreE
	.align		8
        /*0028*/ 	.dword	_ZN39_INTERNAL_b818a5ae_4_k_cu_b716b1ca_25054cuda3std3__419piecewise_constructE
	.align		8
        /*0030*/ 	.dword	_ZN39_INTERNAL_b818a5ae_4_k_cu_b716b1ca_25054cuda3std3__48in_placeE
	.align		8
        /*0038*/ 	.dword	_ZN39_INTERNAL_b818a5ae_4_k_cu_b716b1ca_25054cuda3std6ranges3__45__cpo4swapE
	.align		8
        /*0040*/ 	.dword	_ZN39_INTERNAL_b818a5ae_4_k_cu_b716b1ca_25054cuda3std6ranges3__45__cpo9iter_moveE
	.align		8
        /*0048*/ 	.dword	_ZN39_INTERNAL_b818a5ae_4_k_cu_b716b1ca_25054cute7productE
	.align		8
        /*0050*/ 	.dword	_ZN39_INTERNAL_b818a5ae_4_k_cu_b716b1ca_25054cute1_E


//--------------------- .nv.constant2._ZN7cutlass6KernelINS_4gemm6kernel13TrmmUniversalINS1_11threadblock13MmaMultistageINS1_9GemmShapeILi32ELi32ELi16EEENS_9transform11threadblock44PredicatedTileAccessIteratorTriangularMatrixINS_11MatrixShapeILi32ELi16EEEdNS_6layout8RowMajorELi1ENS8_29PitchLinearWarpRakedThreadMapINS_16PitchLinearShapeILi16ELi32EEELi128ENSG_ILi16ELi2EEELi1EEELNS_8SideModeE1ELNS_8FillModeE0ELNS_8DiagTypeE3ENS_5ArrayIdLi1ELb1EEEEENS9_25RegularTileAccessIteratorISC_dNSD_40RowMajorTensorOpMultiplicand64bCrosswiseELi1ESJ_Li8EEELNS_4arch14CacheOperation4KindE0ENSA_INSB_ILi16ELi32EEEdSE_Li0ENS8_31PitchLinearWarpStripedThreadMapINSG_ILi32ELi16EEELi128ESI_Li1EEELSK_1ELSL_1ELSM_0ESO_EENSQ_ISW_dNSD_40RowMajorTensorOpMultiplicandCongruous64bELi0ESZ_Li8EEELSV_0EdSE_NS4_9MmaPolicyINS1_4warp11MmaTensorOpINS6_ILi16ELi16ELi16EEEdSR_dS11_dSE_NS14_17MmaTensorOpPolicyINST_3MmaINS6_ILi8ELi8ELi4EEELi32EdSE_dNSD_11ColumnMajorEdSE_NST_13OpMultiplyAddEEENSB_ILi1ELi1EEEEELi1ELb0EbEENSB_ILi0ELi0EEES1G_Li1EEELi3ELNS1_23SharedMemoryClearOptionE1EbEENS_8epilogue11threadblock8EpilogueIS7_S1F_Li1ENS1L_22PredicatedTileIteratorINS1L_26OutputTileOptimalThreadMapINS1L_15OutputTileShapeILi32ELi8ELi2ELi1ELi1EEENS1P_ILi1ELi2ELi1ELi1ELi2EEELi128ELi1ELi64EEEdLb0ENSD_9NoPermuteELb1EEENS1K_4warp24FragmentIteratorTensorOpIS16_S19_dNSN_IdLi2ELb1EEESE_EENS1V_20TileIteratorTensorOpIS16_S19_dSE_EENS1L_18SharedLoadIteratorINS1S_18CompactedThreadMapEdLi8EEENS1K_6thread17LinearCombinationIdLi1EddLNS24_9ScaleType4KindE0ELNS_15FloatRoundStyleE2EdEENSB_ILi0ELi4EEELi1ELi1EEENS4_30GemmIdentityThreadblockSwizzleILi1EEELSK_1ELSL_1ELSM_0EEEEEvNT_6ParamsE --------------------------
	.section	.nv.constant2._ZN7cutlass6KernelINS_4gemm6kernel13TrmmUniversalINS1_11threadblock13MmaMultistageINS1_9GemmShapeILi32ELi32ELi16EEENS_9transform11threadblock44PredicatedTileAccessIteratorTriangularMatrixINS_11MatrixShapeILi32ELi16EEEdNS_6layout8RowMajorELi1ENS8_29PitchLinearWarpRakedThreadMapINS_16PitchLinearShapeILi16ELi32EEELi128ENSG_ILi16ELi2EEELi1EEELNS_8SideModeE1ELNS_8FillModeE0ELNS_8DiagTypeE3ENS_5ArrayIdLi1ELb1EEEEENS9_25RegularTileAccessIteratorISC_dNSD_40RowMajorTensorOpMultiplicand64bCrosswiseELi1ESJ_Li8EEELNS_4arch14CacheOperation4KindE0ENSA_INSB_ILi16ELi32EEEdSE_Li0ENS8_31PitchLinearWarpStripedThreadMapINSG_ILi32ELi16EEELi128ESI_Li1EEELSK_1ELSL_1ELSM_0ESO_EENSQ_ISW_dNSD_40RowMajorTensorOpMultiplicandCongruous64bELi0ESZ_Li8EEELSV_0EdSE_NS4_9MmaPolicyINS1_4warp11MmaTensorOpINS6_ILi16ELi16ELi16EEEdSR_dS11_dSE_NS14_17MmaTensorOpPolicyINST_3MmaINS6_ILi8ELi8ELi4EEELi32EdSE_dNSD_11ColumnMajorEdSE_NST_13OpMultiplyAddEEENSB_ILi1ELi1EEEEELi1ELb0EbEENSB_ILi0ELi0EEES1G_Li1EEELi3ELNS1_23SharedMemoryClearOptionE1EbEENS_8epilogue11threadblock8EpilogueIS7_S1F_Li1ENS1L_22PredicatedTileIteratorINS1L_26OutputTileOptimalThreadMapINS1L_15OutputTileShapeILi32ELi8ELi2ELi1ELi1EEENS1P_ILi1ELi2ELi1ELi1ELi2EEELi128ELi1ELi64EEEdLb0ENSD_9NoPermuteELb1EEENS1K_4warp24FragmentIteratorTensorOpIS16_S19_dNSN_IdLi2ELb1EEESE_EENS1V_20TileIteratorTensorOpIS16_S19_dSE_EENS1L_18SharedLoadIteratorINS1S_18CompactedThreadMapEdLi8EEENS1K_6thread17LinearCombinationIdLi1EddLNS24_9ScaleType4KindE0ELNS_15FloatRoundStyleE2EdEENSB_ILi0ELi4EEELi1ELi1EEENS4_30GemmIdentityThreadblockSwizzleILi1EEELSK_1ELSL_1ELSM_0EEEEEvNT_6ParamsE,"a",@progbits
	.sectionflags	@""
	.align	4
.nv.constant2._ZN7cutlass6KernelINS_4gemm6kernel13TrmmUniversalINS1_11threadblock13MmaMultistageINS1_9GemmShapeILi32ELi32ELi16EEENS_9transform11threadblock44PredicatedTileAccessIteratorTriangularMatrixINS_11MatrixShapeILi32ELi16EEEdNS_6layout8RowMajorELi1ENS8_29PitchLinearWarpRakedThreadMapINS_16PitchLinearShapeILi16ELi32EEELi128ENSG_ILi16ELi2EEELi1EEELNS_8SideModeE1ELNS_8FillModeE0ELNS_8DiagTypeE3ENS_5ArrayIdLi1ELb1EEEEENS9_25RegularTileAccessIteratorISC_dNSD_40RowMajorTensorOpMultiplicand64bCrosswiseELi1ESJ_Li8EEELNS_4arch14CacheOperation4KindE0ENSA_INSB_ILi16ELi32EEEdSE_Li0ENS8_31PitchLinearWarpStripedThreadMapINSG_ILi32ELi16EEELi128ESI_Li1EEELSK_1ELSL_1ELSM_0ESO_EENSQ_ISW_dNSD_40RowMajorTensorOpMultiplicandCongruous64bELi0ESZ_Li8EEELSV_0EdSE_NS4_9MmaPolicyINS1_4warp11MmaTensorOpINS6_ILi16ELi16ELi16EEEdSR_dS11_dSE_NS14_17MmaTensorOpPolicyINST_3MmaINS6_ILi8ELi8ELi4EEELi32EdSE_dNSD_11ColumnMajorEdSE_NST_13OpMultiplyAddEEENSB_ILi1ELi1EEEEELi1ELb0EbEENSB_ILi0ELi0EEES1G_Li1EEELi3ELNS1_23SharedMemoryClearOptionE1EbEENS_8epilogue11threadblock8EpilogueIS7_S1F_Li1ENS1L_22PredicatedTileIteratorINS1L_26OutputTileOptimalThreadMapINS1L_15OutputTileShapeILi32ELi8ELi2ELi1ELi1EEENS1P_ILi1ELi2ELi1ELi1ELi2EEELi128ELi1ELi64EEEdLb0ENSD_9NoPermuteELb1EEENS1K_4warp24FragmentIteratorTensorOpIS16_S19_dNSN_IdLi2ELb1EEESE_EENS1V_20TileIteratorTensorOpIS16_S19_dSE_EENS1L_18SharedLoadIteratorINS1S_18CompactedThreadMapEdLi8EEENS1K_6thread17LinearCombinationIdLi1EddLNS24_9ScaleType4KindE0ELNS_15FloatRoundStyleE2EdEENSB_ILi0ELi4EEELi1ELi1EEENS4_30GemmIdentityThreadblockSwizzleILi1EEELSK_1ELSL_1ELSM_0EEEEEvNT_6ParamsE:
        /*0000*/ 	.byte	0xd0, 0x2a, 0x00, 0x00, 0x60, 0x2a, 0x00, 0x00, 0xe0, 0x2c, 0x00, 0x00, 0x80, 0x2c, 0x00, 0x00
        /*0010*/ 	.byte	0x20, 0x2c, 0x00, 0x00, 0xe0, 0x2c, 0x00, 0x00


//--------------------- .text._ZN7cutlass6KernelINS_4gemm6kernel13TrmmUniversalINS1_11threadblock13MmaMultistageINS1_9GemmShapeILi32ELi32ELi16EEENS_9transform11threadblock44PredicatedTileAccessIteratorTriangularMatrixINS_11MatrixShapeILi32ELi16EEEdNS_6layout8RowMajorELi1ENS8_29PitchLinearWarpRakedThreadMapINS_16PitchLinearShapeILi16ELi32EEELi128ENSG_ILi16ELi2EEELi1EEELNS_8SideModeE1ELNS_8FillModeE0ELNS_8DiagTypeE3ENS_5ArrayIdLi1ELb1EEEEENS9_25RegularTileAccessIteratorISC_dNSD_40RowMajorTensorOpMultiplicand64bCrosswiseELi1ESJ_Li8EEELNS_4arch14CacheOperation4KindE0ENSA_INSB_ILi16ELi32EEEdSE_Li0ENS8_31PitchLinearWarpStripedThreadMapINSG_ILi32ELi16EEELi128ESI_Li1EEELSK_1ELSL_1ELSM_0ESO_EENSQ_ISW_dNSD_40RowMajorTensorOpMultiplicandCongruous64bELi0ESZ_Li8EEELSV_0EdSE_NS4_9MmaPolicyINS1_4warp11MmaTensorOpINS6_ILi16ELi16ELi16EEEdSR_dS11_dSE_NS14_17MmaTensorOpPolicyINST_3MmaINS6_ILi8ELi8ELi4EEELi32EdSE_dNSD_11ColumnMajorEdSE_NST_13OpMultiplyAddEEENSB_ILi1ELi1EEEEELi1ELb0EbEENSB_ILi0ELi0EEES1G_Li1EEELi3ELNS1_23SharedMemoryClearOptionE1EbEENS_8epilogue11threadblock8EpilogueIS7_S1F_Li1ENS1L_22PredicatedTileIteratorINS1L_26OutputTileOptimalThreadMapINS1L_15OutputTileShapeILi32ELi8ELi2ELi1ELi1EEENS1P_ILi1ELi2ELi1ELi1ELi2EEELi128ELi1ELi64EEEdLb0ENSD_9NoPermuteELb1EEENS1K_4warp24FragmentIteratorTensorOpIS16_S19_dNSN_IdLi2ELb1EEESE_EENS1V_20TileIteratorTensorOpIS16_S19_dSE_EENS1L_18SharedLoadIteratorINS1S_18CompactedThreadMapEdLi8EEENS1K_6thread17LinearCombinationIdLi1EddLNS24_9ScaleType4KindE0ELNS_15FloatRoundStyleE2EdEENSB_ILi0ELi4EEELi1ELi1EEENS4_30GemmIdentityThreadblockSwizzleILi1EEELSK_1ELSL_1ELSM_0EEEEEvNT_6ParamsE --------------------------
	.section	.text._ZN7cutlass6KernelINS_4gemm6kernel13TrmmUniversalINS1_11threadblock13MmaMultistageINS1_9GemmShapeILi32ELi32ELi16EEENS_9transform11threadblock44PredicatedTileAccessIteratorTriangularMatrixINS_11MatrixShapeILi32ELi16EEEdNS_6layout8RowMajorELi1ENS8_29PitchLinearWarpRakedThreadMapINS_16PitchLinearShapeILi16ELi32EEELi128ENSG_ILi16ELi2EEELi1EEELNS_8SideModeE1ELNS_8FillModeE0ELNS_8DiagTypeE3ENS_5ArrayIdLi1ELb1EEEEENS9_25RegularTileAccessIteratorISC_dNSD_40RowMajorTensorOpMultiplicand64bCrosswiseELi1ESJ_Li8EEELNS_4arch14CacheOperation4KindE0ENSA_INSB_ILi16ELi32EEEdSE_Li0ENS8_31PitchLinearWarpStripedThreadMapINSG_ILi32ELi16EEELi128ESI_Li1EEELSK_1ELSL_1ELSM_0ESO_EENSQ_ISW_dNSD_40RowMajorTensorOpMultiplicandCongruous64bELi0ESZ_Li8EEELSV_0EdSE_NS4_9MmaPolicyINS1_4warp11MmaTensorOpINS6_ILi16ELi16ELi16EEEdSR_dS11_dSE_NS14_17MmaTensorOpPolicyINST_3MmaINS6_ILi8ELi8ELi4EEELi32EdSE_dNSD_11ColumnMajorEdSE_NST_13OpMultiplyAddEEENSB_ILi1ELi1EEEEELi1ELb0EbEENSB_ILi0ELi0EEES1G_Li1EEELi3ELNS1_23SharedMemoryClearOptionE1EbEENS_8epilogue11threadblock8EpilogueIS7_S1F_Li1ENS1L_22PredicatedTileIteratorINS1L_26OutputTileOptimalThreadMapINS1L_15OutputTileShapeILi32ELi8ELi2ELi1ELi1EEENS1P_ILi1ELi2ELi1ELi1ELi2EEELi128ELi1ELi64EEEdLb0ENSD_9NoPermuteELb1EEENS1K_4warp24FragmentIteratorTensorOpIS16_S19_dNSN_IdLi2ELb1EEESE_EENS1V_20TileIteratorTensorOpIS16_S19_dSE_EENS1L_18SharedLoadIteratorINS1S_18CompactedThreadMapEdLi8EEENS1K_6thread17LinearCombinationIdLi1EddLNS24_9ScaleType4KindE0ELNS_15FloatRoundStyleE2EdEENSB_ILi0ELi4EEELi1ELi1EEENS4_30GemmIdentityThreadblockSwizzleILi1EEELSK_1ELSL_1ELSM_0EEEEEvNT_6ParamsE,"ax",@progbits
	.align	128
.text._ZN7cutlass6KernelINS_4gemm6kernel13TrmmUniversalINS1_11threadblock13MmaMultistageINS1_9GemmShapeILi32ELi32ELi16EEENS_9transform11threadblock44PredicatedTileAccessIteratorTriangularMatrixINS_11MatrixShapeILi32ELi16EEEdNS_6layout8RowMajorELi1ENS8_29PitchLinearWarpRakedThreadMapINS_16PitchLinearShapeILi16ELi32EEELi128ENSG_ILi16ELi2EEELi1EEELNS_8SideModeE1ELNS_8FillModeE0ELNS_8DiagTypeE3ENS_5ArrayIdLi1ELb1EEEEENS9_25RegularTileAccessIteratorISC_dNSD_40RowMajorTensorOpMultiplicand64bCrosswiseELi1ESJ_Li8EEELNS_4arch14CacheOperation4KindE0ENSA_INSB_ILi16ELi32EEEdSE_Li0ENS8_31PitchLinearWarpStripedThreadMapINSG_ILi32ELi16EEELi128ESI_Li1EEELSK_1ELSL_1ELSM_0ESO_EENSQ_ISW_dNSD_40RowMajorTensorOpMultiplicandCongruous64bELi0ESZ_Li8EEELSV_0EdSE_NS4_9MmaPolicyINS1_4warp11MmaTensorOpINS6_ILi16ELi16ELi16EEEdSR_dS11_dSE_NS14_17MmaTensorOpPolicyINST_3MmaINS6_ILi8ELi8ELi4EEELi32EdSE_dNSD_11ColumnMajorEdSE_NST_13OpMultiplyAddEEENSB_ILi1ELi1EEEEELi1ELb0EbEENSB_ILi0ELi0EEES1G_Li1EEELi3ELNS1_23SharedMemoryClearOptionE1EbEENS_8epilogue11threadblock8EpilogueIS7_S1F_Li1ENS1L_22PredicatedTileIteratorINS1L_26OutputTileOptimalThreadMapINS1L_15OutputTileShapeILi32ELi8ELi2ELi1ELi1EEENS1P_ILi1ELi2ELi1ELi1ELi2EEELi128ELi1ELi64EEEdLb0ENSD_9NoPermuteELb1EEENS1K_4warp24FragmentIteratorTensorOpIS16_S19_dNSN_IdLi2ELb1EEESE_EENS1V_20TileIteratorTensorOpIS16_S19_dSE_EENS1L_18SharedLoadIteratorINS1S_18CompactedThreadMapEdLi8EEENS1K_6thread17LinearCombinationIdLi1EddLNS24_9ScaleType4KindE0ELNS_15FloatRoundStyleE2EdEENSB_ILi0ELi4EEELi1ELi1EEENS4_30GemmIdentityThreadblockSwizzleILi1EEELSK_1ELSL_1ELSM_0EEEEEvNT_6ParamsE:
        .type           _ZN7cutlass6KernelINS_4gemm6kernel13TrmmUniversalINS1_11threadblock13MmaMultistageINS1_9GemmShapeILi32ELi32ELi16EEENS_9transform11threadblock44PredicatedTileAccessIteratorTriangularMatrixINS_11MatrixShapeILi32ELi16EEEdNS_6layout8RowMajorELi1ENS8_29PitchLinearWarpRakedThreadMapINS_16PitchLinearShapeILi16ELi32EEELi128ENSG_ILi16ELi2EEELi1EEELNS_8SideModeE1ELNS_8FillModeE0ELNS_8DiagTypeE3ENS_5ArrayIdLi1ELb1EEEEENS9_25RegularTileAccessIteratorISC_dNSD_40RowMajorTensorOpMultiplicand64bCrosswiseELi1ESJ_Li8EEELNS_4arch14CacheOperation4KindE0ENSA_INSB_ILi16ELi32EEEdSE_Li0ENS8_31PitchLinearWarpStripedThreadMapINSG_ILi32ELi16EEELi128ESI_Li1EEELSK_1ELSL_1ELSM_0ESO_EENSQ_ISW_dNSD_40RowMajorTensorOpMultiplicandCongruous64bELi0ESZ_Li8EEELSV_0EdSE_NS4_9MmaPolicyINS1_4warp11MmaTensorOpINS6_ILi16ELi16ELi16EEEdSR_dS11_dSE_NS14_17MmaTensorOpPolicyINST_3MmaINS6_ILi8ELi8ELi4EEELi32EdSE_dNSD_11ColumnMajorEdSE_NST_13OpMultiplyAddEEENSB_ILi1ELi1EEEEELi1ELb0EbEENSB_ILi0ELi0EEES1G_Li1EEELi3ELNS1_23SharedMemoryClearOptionE1EbEENS_8epilogue11threadblock8EpilogueIS7_S1F_Li1ENS1L_22PredicatedTileIteratorINS1L_26OutputTileOptimalThreadMapINS1L_15OutputTileShapeILi32ELi8ELi2ELi1ELi1EEENS1P_ILi1ELi2ELi1ELi1ELi2EEELi128ELi1ELi64EEEdLb0ENSD_9NoPermuteELb1EEENS1K_4warp24FragmentIteratorTensorOpIS16_S19_dNSN_IdLi2ELb1EEESE_EENS1V_20TileIteratorTensorOpIS16_S19_dSE_EENS1L_18SharedLoadIteratorINS1S_18CompactedThreadMapEdLi8EEENS1K_6thread17LinearCombinationIdLi1EddLNS24_9ScaleType4KindE0ELNS_15FloatRoundStyleE2EdEENSB_ILi0ELi4EEELi1ELi1EEENS4_30GemmIdentityThreadblockSwizzleILi1EEELSK_1ELSL_1ELSM_0EEEEEvNT_6ParamsE,@function
        .size           _ZN7cutlass6KernelINS_4gemm6kernel13TrmmUniversalINS1_11threadblock13MmaMultistageINS1_9GemmShapeILi32ELi32ELi16EEENS_9transform11threadblock44PredicatedTileAccessIteratorTriangularMatrixINS_11MatrixShapeILi32ELi16EEEdNS_6layout8RowMajorELi1ENS8_29PitchLinearWarpRakedThreadMapINS_16PitchLinearShapeILi16ELi32EEELi128ENSG_ILi16ELi2EEELi1EEELNS_8SideModeE1ELNS_8FillModeE0ELNS_8DiagTypeE3ENS_5ArrayIdLi1ELb1EEEEENS9_25RegularTileAccessIteratorISC_dNSD_40RowMajorTensorOpMultiplicand64bCrosswiseELi1ESJ_Li8EEELNS_4arch14CacheOperation4KindE0ENSA_INSB_ILi16ELi32EEEdSE_Li0ENS8_31PitchLinearWarpStripedThreadMapINSG_ILi32ELi16EEELi128ESI_Li1EEELSK_1ELSL_1ELSM_0ESO_EENSQ_ISW_dNSD_40RowMajorTensorOpMultiplicandCongruous64bELi0ESZ_Li8EEELSV_0EdSE_NS4_9MmaPolicyINS1_4warp11MmaTensorOpINS6_ILi16ELi16ELi16EEEdSR_dS11_dSE_NS14_17MmaTensorOpPolicyINST_3MmaINS6_ILi8ELi8ELi4EEELi32EdSE_dNSD_11ColumnMajorEdSE_NST_13OpMultiplyAddEEENSB_ILi1ELi1EEEEELi1ELb0EbEENSB_ILi0ELi0EEES1G_Li1EEELi3ELNS1_23SharedMemoryClearOptionE1EbEENS_8epilogue11threadblock8EpilogueIS7_S1F_Li1ENS1L_22PredicatedTileIteratorINS1L_26OutputTileOptimalThreadMapINS1L_15OutputTileShapeILi32ELi8ELi2ELi1ELi1EEENS1P_ILi1ELi2ELi1ELi1ELi2EEELi128ELi1ELi64EEEdLb0ENSD_9NoPermuteELb1EEENS1K_4warp24FragmentIteratorTensorOpIS16_S19_dNSN_IdLi2ELb1EEESE_EENS1V_20TileIteratorTensorOpIS16_S19_dSE_EENS1L_18SharedLoadIteratorINS1S_18CompactedThreadMapEdLi8EEENS1K_6thread17LinearCombinationIdLi1EddLNS24_9ScaleType4KindE0ELNS_15FloatRoundStyleE2EdEENSB_ILi0ELi4EEELi1ELi1EEENS4_30GemmIdentityThreadblockSwizzleILi1EEELSK_1ELSL_1ELSM_0EEEEEvNT_6ParamsE,(.L_x_29 - _ZN7cutlass6KernelINS_4gemm6kernel13TrmmUniversalINS1_11threadblock13MmaMultistageINS1_9GemmShapeILi32ELi32ELi16EEENS_9transform11threadblock44PredicatedTileAccessIteratorTriangularMatrixINS_11MatrixShapeILi32ELi16EEEdNS_6layout8RowMajorELi1ENS8_29PitchLinearWarpRakedThreadMapINS_16PitchLinearShapeILi16ELi32EEELi128ENSG_ILi16ELi2EEELi1EEELNS_8SideModeE1ELNS_8FillModeE0ELNS_8DiagTypeE3ENS_5ArrayIdLi1ELb1EEEEENS9_25RegularTileAccessIteratorISC_dNSD_40RowMajorTensorOpMultiplicand64bCrosswiseELi1ESJ_Li8EEELNS_4arch14CacheOperation4KindE0ENSA_INSB_ILi16ELi32EEEdSE_Li0ENS8_31PitchLinearWarpStripedThreadMapINSG_ILi32ELi16EEELi128ESI_Li1EEELSK_1ELSL_1ELSM_0ESO_EENSQ_ISW_dNSD_40RowMajorTensorOpMultiplicandCongruous64bELi0ESZ_Li8EEELSV_0EdSE_NS4_9MmaPolicyINS1_4warp11MmaTensorOpINS6_ILi16ELi16ELi16EEEdSR_dS11_dSE_NS14_17MmaTensorOpPolicyINST_3MmaINS6_ILi8ELi8ELi4EEELi32EdSE_dNSD_11ColumnMajorEdSE_NST_13OpMultiplyAddEEENSB_ILi1ELi1EEEEELi1ELb0EbEENSB_ILi0ELi0EEES1G_Li1EEELi3ELNS1_23SharedMemoryClearOptionE1EbEENS_8epilogue11threadblock8EpilogueIS7_S1F_Li1ENS1L_22PredicatedTileIteratorINS1L_26OutputTileOptimalThreadMapINS1L_15OutputTileShapeILi32ELi8ELi2ELi1ELi1EEENS1P_ILi1ELi2ELi1ELi1ELi2EEELi128ELi1ELi64EEEdLb0ENSD_9NoPermuteELb1EEENS1K_4warp24FragmentIteratorTensorOpIS16_S19_dNSN_IdLi2ELb1EEESE_EENS1V_20TileIteratorTensorOpIS16_S19_dSE_EENS1L_18SharedLoadIteratorINS1S_18CompactedThreadMapEdLi8EEENS1K_6thread17LinearCombinationIdLi1EddLNS24_9ScaleType4KindE0ELNS_15FloatRoundStyleE2EdEENSB_ILi0ELi4EEELi1ELi1EEENS4_30GemmIdentityThreadblockSwizzleILi1EEELSK_1ELSL_1ELSM_0EEEEEvNT_6ParamsE)
        .other          _ZN7cutlass6KernelINS_4gemm6kernel13TrmmUniversalINS1_11threadblock13MmaMultistageINS1_9GemmShapeILi32ELi32ELi16EEENS_9transform11threadblock44PredicatedTileAccessIteratorTriangularMatrixINS_11MatrixShapeILi32ELi16EEEdNS_6layout8RowMajorELi1ENS8_29PitchLinearWarpRakedThreadMapINS_16PitchLinearShapeILi16ELi32EEELi128ENSG_ILi16ELi2EEELi1EEELNS_8SideModeE1ELNS_8FillModeE0ELNS_8DiagTypeE3ENS_5ArrayIdLi1ELb1EEEEENS9_25RegularTileAccessIteratorISC_dNSD_40RowMajorTensorOpMultiplicand64bCrosswiseELi1ESJ_Li8EEELNS_4arch14CacheOperation4KindE0ENSA_INSB_ILi16ELi32EEEdSE_Li0ENS8_31PitchLinearWarpStripedThreadMapINSG_ILi32ELi16EEELi128ESI_Li1EEELSK_1ELSL_1ELSM_0ESO_EENSQ_ISW_dNSD_40RowMajorTensorOpMultiplicandCongruous64bELi0ESZ_Li8EEELSV_0EdSE_NS4_9MmaPolicyINS1_4warp11MmaTensorOpINS6_ILi16ELi16ELi16EEEdSR_dS11_dSE_NS14_17MmaTensorOpPolicyINST_3MmaINS6_ILi8ELi8ELi4EEELi32EdSE_dNSD_11ColumnMajorEdSE_NST_13OpMultiplyAddEEENSB_ILi1ELi1EEEEELi1ELb0EbEENSB_ILi0ELi0EEES1G_Li1EEELi3ELNS1_23SharedMemoryClearOptionE1EbEENS_8epilogue11threadblock8EpilogueIS7_S1F_Li1ENS1L_22PredicatedTileIteratorINS1L_26OutputTileOptimalThreadMapINS1L_15OutputTileShapeILi32ELi8ELi2ELi1ELi1EEENS1P_ILi1ELi2ELi1ELi1ELi2EEELi128ELi1ELi64EEEdLb0ENSD_9NoPermuteELb1EEENS1K_4warp24FragmentIteratorTensorOpIS16_S19_dNSN_IdLi2ELb1EEESE_EENS1V_20TileIteratorTensorOpIS16_S19_dSE_EENS1L_18SharedLoadIteratorINS1S_18CompactedThreadMapEdLi8EEENS1K_6thread17LinearCombinationIdLi1EddLNS24_9ScaleType4KindE0ELNS_15FloatRoundStyleE2EdEENSB_ILi0ELi4EEELi1ELi1EEENS4_30GemmIdentityThreadblockSwizzleILi1EEELSK_1ELSL_1ELSM_0EEEEEvNT_6ParamsE,@"STO_CUDA_ENTRY STV_DEFAULT"
_ZN7cutlass6KernelINS_4gemm6kernel13TrmmUniversalINS1_11threadblock13MmaMultistageINS1_9GemmShapeILi32ELi32ELi16EEENS_9transform11threadblock44PredicatedTileAccessIteratorTriangularMatrixINS_11MatrixShapeILi32ELi16EEEdNS_6layout8RowMajorELi1ENS8_29PitchLinearWarpRakedThreadMapINS_16PitchLinearShapeILi16ELi32EEELi128ENSG_ILi16ELi2EEELi1EEELNS_8SideModeE1ELNS_8FillModeE0ELNS_8DiagTypeE3ENS_5ArrayIdLi1ELb1EEEEENS9_25RegularTileAccessIteratorISC_dNSD_40RowMajorTensorOpMultiplicand64bCrosswiseELi1ESJ_Li8EEELNS_4arch14CacheOperation4KindE0ENSA_INSB_ILi16ELi32EEEdSE_Li0ENS8_31PitchLinearWarpStripedThreadMapINSG_ILi32ELi16EEELi128ESI_Li1EEELSK_1ELSL_1ELSM_0ESO_EENSQ_ISW_dNSD_40RowMajorTensorOpMultiplicandCongruous64bELi0ESZ_Li8EEELSV_0EdSE_NS4_9MmaPolicyINS1_4warp11MmaTensorOpINS6_ILi16ELi16ELi16EEEdSR_dS11_dSE_NS14_17MmaTensorOpPolicyINST_3MmaINS6_ILi8ELi8ELi4EEELi32EdSE_dNSD_11ColumnMajorEdSE_NST_13OpMultiplyAddEEENSB_ILi1ELi1EEEEELi1ELb0EbEENSB_ILi0ELi0EEES1G_Li1EEELi3ELNS1_23SharedMemoryClearOptionE1EbEENS_8epilogue11threadblock8EpilogueIS7_S1F_Li1ENS1L_22PredicatedTileIteratorINS1L_26OutputTileOptimalThreadMapINS1L_15OutputTileShapeILi32ELi8ELi2ELi1ELi1EEENS1P_ILi1ELi2ELi1ELi1ELi2EEELi128ELi1ELi64EEEdLb0ENSD_9NoPermuteELb1EEENS1K_4warp24FragmentIteratorTensorOpIS16_S19_dNSN_IdLi2ELb1EEESE_EENS1V_20TileIteratorTensorOpIS16_S19_dSE_EENS1L_18SharedLoadIteratorINS1S_18CompactedThreadMapEdLi8EEENS1K_6thread17LinearCombinationIdLi1EddLNS24_9ScaleType4KindE0ELNS_15FloatRoundStyleE2EdEENSB_ILi0ELi4EEELi1ELi1EEENS4_30GemmIdentityThreadblockSwizzleILi1EEELSK_1ELSL_1ELSM_0EEEEEvNT_6ParamsE:
[----:B------:R-:W-:Y:S08]  /*0000*/  LDC R1, c[0x0][0x37c] ;  /* 0x0000df00ff017b82 */ /* 0x000ff00000000800 */
[----:B------:R-:W1:Y:S01]  /*0010*/  S2UR UR7, SR_CTAID.Y ;  /* 0x00000000000779c3 */ /* 0x000e620000002600 */
[----:B------:R-:W2:Y:S01]  /*0020*/  LDCU UR31, c[0x0][0x398] ;  /* 0x00007300ff1f77ac */ /* 0x000ea20008000800 */
[----:B------:R-:W3:Y:S06]  /*0030*/  LDCU UR4, c[0x0][0x390] ;  /* 0x00007200ff0477ac */ /* 0x000eec0008000800 */
[----:B------:R-:W4:Y:S01]  /*0040*/  S2UR UR5, SR_CTAID.X ;  /* 0x00000000000579c3 */ /* 0x000f220000002500 */
[----:B------:R-:W-:Y:S01]  /*0050*/  UMOV UR6, 0xffffffff ;  /* 0xffffffff00067882 */ /* 0x000fe20000000000 */
[----:B------:R-:W3:Y:S01]  /*0060*/  LDCU UR19, c[0x0][0x38c] ;  /* 0x00007180ff1377ac */ /* 0x000ee20008000800 */
[----:B--2---:R-:W-:-:S02]  /*0070*/  USHF.L.U32 UR6, UR6, UR31, URZ ;  /* 0x0000001f06067299 */ /* 0x004fc400080006ff */
[----:B-1----:R-:W-:Y:S02]  /*0080*/  USHF.L.U32 UR7, UR7, UR31, URZ ;  /* 0x0000001f07077299 */ /* 0x002fe400080006ff */
[----:B----4-:R-:W-:Y:S02]  /*0090*/  ULOP3.LUT UR6, UR5, UR6, URZ, 0x30, !UPT ;  /* 0x0000000605067292 */ /* 0x010fe4000f8e30ff */
[----:B------:R-:W-:Y:S02]  /*00a0*/  USHF.R.U32.HI UR31, URZ, UR31, UR5 ;  /* 0x0000001fff1f7299 */ /* 0x000fe40008011605 */
[----:B------:R-:W-:-:S04]  /*00b0*/  UIADD3 UR30, UPT, UPT, UR7, UR6, URZ ;  /* 0x00000006071e7290 */ /* 0x000fc8000fffe0ff */
[----:B---3--:R-:W-:-:S04]  /*00c0*/  UISETP.GE.AND UP0, UPT, UR30, UR4, UPT ;  /* 0x000000041e00728c */ /* 0x008fc8000bf06270 */
[----:B------:R-:W-:-:S06]  /*00d0*/  UISETP.GE.OR UP0, UPT, UR31, UR19, UP0 ;  /* 0x000000131f00728c */ /* 0x000fcc0008706670 */
[----:B------:R-:W-:-:S13]  /*00e0*/  PLOP3.LUT P0, PT, PT, PT, UP0, 0x80, 0x8 ;  /* 0x000000000008781c */ /* 0x000fda0003f0f008 */
[----:B------:R-:W-:Y:S05]  /*00f0*/  @P0 EXIT ;  /* 0x000000000000094d */ /* 0x000fea0003800000 */
[----:B------:R-:W1:Y:S01]  /*0100*/  LDCU UR18, c[0x0][0x460] ;  /* 0x00008c00ff1277ac */ /* 0x000e620008000800 */
[----:B------:R-:W2:Y:S01]  /*0110*/  S2UR UR20, SR_CTAID.Z ;  /* 0x00000000001479c3 */ /* 0x000ea20000002700 */
[----:B------:R-:W3:Y:S01]  /*0120*/  LDCU.64 UR6, c[0x0][0x470] ;  /* 0x00008e00ff0677ac */ /* 0x000ee20008000a00 */
[----:B------:R-:W4:Y:S01]  /*0130*/  LDCU.64 UR4, c[0x0][0x478] ;  /* 0x00008f00ff0477ac */ /* 0x000f220008000a00 */
[----:B------:R-:W2:Y:S01]  /*0140*/  LDCU UR29, c[0x0][0x388] ;  /* 0x00007100ff1d77ac */ /* 0x000ea20008000800 */
[----:B------:R-:W2:Y:S01]  /*0150*/  LDCU.64 UR32, c[0x0][0x358] ;  /* 0x00006b00ff2077ac */ /* 0x000ea20008000a00 */
[----:B-1----:R-:W-:Y:S01]  /*0160*/  UISETP.GT.U32.AND UP0, UPT, UR18, 0x1, UPT ;  /* 0x000000011200788c */ /* 0x002fe2000bf04070 */
[----:B---3--:R-:W-:Y:S02]  /*0170*/  IMAD.U32 R4, RZ, RZ, UR6 ;  /* 0x00000006ff047e24 */ /* 0x008fe4000f8e00ff */
[----:B------:R-:W-:Y:S01]  /*0180*/  IMAD.U32 R5, RZ, RZ, UR7 ;  /* 0x00000007ff057e24 */ /* 0x000fe2000f8e00ff */
[----:B----4-:R-:W-:-:S02]  /*0190*/  MOV R6, UR4 ;  /* 0x0000000400067c02 */ /* 0x010fc40008000f00 */
[----:B------:R-:W-:-:S03]  /*01a0*/  MOV R7, UR5 ;  /* 0x0000000500077c02 */ /* 0x000fc60008000f00 */
[----:B--2---:R-:W-:Y:S05]  /*01b0*/  BRA.U UP0, `(.L_x_0) ;  /* 0x0000000100207547 */ /* 0x004fea000b800000 */
[----:B------:R-:W1:Y:S01]  /*01c0*/  LDCU UR29, c[0x0][0x468] ;  /* 0x00008d00ff1d77ac */ /* 0x000e620008000800 */
[----:B------:R-:W2:Y:S01]  /*01d0*/  LDCU UR4, c[0x0][0x394] ;  /* 0x00007280ff0477ac */ /* 0x000ea20008000800 */
[----:B------:R-:W-:Y:S02]  /*01e0*/  UIADD3 UR5, UPT, UPT, UR20, 0x1, URZ ;  /* 0x0000000114057890 */ /* 0x000fe4000fffe0ff */
[----:B-1----:R-:W-:-:S04]  /*01f0*/  UIMAD UR10, UR20, UR29, URZ ;  /* 0x0000001d140a72a4 */ /* 0x002fc8000f8e02ff */
[----:B------:R-:W-:Y:S02]  /*0200*/  UIADD3 UR29, UPT, UPT, UR10, UR29, URZ ;  /* 0x0000001d0a1d7290 */ /* 0x000fe4000fffe0ff */
[----:B--2---:R-:W-:-:S11]  /*0210*/  UISETP.GE.AND UP0, UPT, UR5, UR4, UPT ;  /* 0x000000040500728c */ /* 0x004fd6000bf06270 */
[----:B------:R-:W1:Y:S01]  /*0220*/  @UP0 LDCU UR29, c[0x0][0x388] ;  /* 0x00007100ff1d07ac */ /* 0x000e620008000800 */
[----:B------:R-:W-:Y:S05]  /*0230*/  BRA `(.L_x_1) ;  /* 0x00000000006c7947 */ /* 0x000fea0003800000 */
.L_x_0:
[----:B------:R-:W-:Y:S01]  /*0240*/  UISETP.NE.AND UP0, UPT, UR18, 0x3, UPT ;  /* 0x000000031200788c */ /* 0x000fe2000bf05270 */
[----:B------:R-:W-:-:S08]  /*0250*/  UMOV UR10, URZ ;  /* 0x000000ff000a7c82 */ /* 0x000fd00008000000 */
[----:B------:R-:W-:Y:S05]  /*0260*/  BRA.U !UP0, `(.L_x_2) ;  /* 0x00000001083c7547 */ /* 0x000fea000b800000 */
[----:B------:R-:W-:-:S09]  /*0270*/  UISETP.NE.AND UP0, UPT, UR18, 0x2, UPT ;  /* 0x000000021200788c */ /* 0x000fd2000bf05270 */
[----:B------:R-:W-:Y:S05]  /*0280*/  BRA.U UP0, `(.L_x_1) ;  /* 0x0000000100587547 */ /* 0x000fea000b800000 */
[----:B------:R-:W1:Y:S08]  /*0290*/  LDC.64 R8, c[0x0][0x488] ;  /* 0x00012200ff087b82 */ /* 0x000e700000000a00 */
[----:B------:R-:W2:Y:S08]  /*02a0*/  LDC.64 R2, c[0x0][0x490] ;  /* 0x00012400ff027b82 */ /* 0x000eb00000000a00 */
[----:B------:R-:W3:Y:S08]  /*02b0*/  LDC.64 R4, c[0x0][0x470] ;  /* 0x00011c00ff047b82 */ /* 0x000ef00000000a00 */
[----:B------:R-:W4:Y:S01]  /*02c0*/  LDC.64 R6, c[0x0][0x478] ;  /* 0x00011e00ff067b82 */ /* 0x000f220000000a00 */
[----:B-1----:R-:W-:-:S04]  /*02d0*/  IMAD.WIDE.U32 R12, R8, UR20, RZ ;  /* 0x00000014080c7c25 */ /* 0x002fc8000f8e00ff */
[----:B------:R-:W-:Y:S02]  /*02e0*/  IMAD R9, R9, UR20, R13 ;  /* 0x0000001409097c24 */ /* 0x000fe4000f8e020d */
[----:B--2---:R-:W-:-:S04]  /*02f0*/  IMAD.WIDE.U32 R10, R2, UR20, RZ ;  /* 0x00000014020a7c25 */ /* 0x004fc8000f8e00ff */
[----:B------:R-:W-:Y:S01]  /*0300*/  IMAD R3, R3, UR20, R11 ;  /* 0x0000001403037c24 */ /* 0x000fe2000f8e020b */
[----:B---3--:R-:W-:-:S04]  /*0310*/  LEA R4, P1, R12, R4, 0x3 ;  /* 0x000000040c047211 */ /* 0x008fc800078218ff */
[----:B------:R-:W-:Y:S02]  /*0320*/  LEA.HI.X R5, R12, R5, R9, 0x3, P1 ;  /* 0x000000050c057211 */ /* 0x000fe400008f1c09 */
[----:B----4-:R-:W-:-:S04]  /*0330*/  LEA R6, P0, R10, R6, 0x3 ;  /* 0x000000060a067211 */ /* 0x010fc800078018ff */
[----:B------:R-:W-:Y:S01]  /*0340*/  LEA.HI.X R7, R10, R7, R3, 0x3, P0 ;  /* 0x000000070a077211 */ /* 0x000fe200000f1c03 */
[----:B------:R-:W-:Y:S08]  /*0350*/  BRA `(.L_x_1) ;  /* 0x0000000000247947 */ /* 0x000ff00003800000 */
.L_x_2:
[----:B------:R-:W1:Y:S02]  /*0360*/  LDCU.128 UR4, c[0x0][0x470] ;  /* 0x00008e00ff0477ac */ /* 0x000e640008000c00 */
[----:B-1----:R-:W-:Y:S02]  /*0370*/  UIMAD.WIDE.U32 UR4, UR20, 0x8, UR4 ;  /* 0x00000008140478a5 */ /* 0x002fe4000f8e0004 */
[----:B------:R-:W-:-:S04]  /*0380*/  UIMAD.WIDE.U32 UR6, UR20, 0x8, UR6 ;  /* 0x00000008140678a5 */ /* 0x000fc8000f8e0006 */
[----:B------:R-:W-:Y:S02]  /*0390*/  IMAD.U32 R4, RZ, RZ, UR4 ;  /* 0x00000004ff047e24 */ /* 0x000fe4000f8e00ff */
[----:B------:R-:W-:Y:S01]  /*03a0*/  IMAD.U32 R5, RZ, RZ, UR5 ;  /* 0x00000005ff057e24 */ /* 0x000fe2000f8e00ff */
[----:B------:R-:W-:Y:S02]  /*03b0*/  MOV R6, UR6 ;  /* 0x0000000600067c02 */ /* 0x000fe40008000f00 */
[----:B------:R-:W-:-:S03]  /*03c0*/  MOV R7, UR7 ;  /* 0x0000000700077c02 */ /* 0x000fc60008000f00 */
[----:B------:R-:W4:Y:S04]  /*03d0*/  LDG.E.64 R4, desc[UR32][R4.64] ;  /* 0x0000002004047981 */ /* 0x000f28000c1e1b00 */
[----:B------:R-:W4:Y:S02]  /*03e0*/  LDG.E.64 R6, desc[UR32][R6.64] ;  /* 0x0000002006067981 */ /* 0x000f24000c1e1b00 */
.L_x_1:
[----:B------:R-:W2:Y:S01]  /*03f0*/  S2R R2, SR_TID.X ;  /* 0x0000000000027919 */ /* 0x000ea20000002100 */
[----:B------:R-:W-:Y:S01]  /*0400*/  USHF.L.U32 UR28, UR30, 0x5, URZ ;  /* 0x000000051e1c7899 */ /* 0x000fe200080006ff */
[----:B------:R-:W-:Y:S01]  /*0410*/  IMAD.U32 R40, RZ, RZ, UR31 ;  /* 0x0000001fff287e24 */ /* 0x000fe2000f8e00ff */
[----:B------:R-:W3:Y:S02]  /*0420*/  LDCU.64 UR4, c[0x0][0x3c8] ;  /* 0x00007900ff0477ac */ /* 0x000ee40008000a00 */
[----:B------:R-:W-:Y:S02]  /*0430*/  UIADD3 UR11, UPT, UPT, UR28, UR10, URZ ;  /* 0x0000000a1c0b7290 */ /* 0x000fe4000fffe0ff */
[----:B------:R-:W-:Y:S01]  /*0440*/  IMAD.U32 R29, RZ, RZ, UR28 ;  /* 0x0000001cff1d7e24 */ /* 0x000fe2000f8e00ff */
[----:B------:R-:W3:Y:S01]  /*0450*/  LDCU UR6, c[0x0][0x3d4] ;  /* 0x00007a80ff0677ac */ /* 0x000ee20008000800 */
[----:B------:R-:W1:Y:S01]  /*0460*/  LDCU.U8 UR7, c[0x0][0x3d0] ;  /* 0x00007a00ff0777ac */ /* 0x000e620008000000 */
[----:B------:R-:W3:Y:S01]  /*0470*/  LDCU.64 UR8, c[0x0][0x3a0] ;  /* 0x00007400ff0877ac */ /* 0x000ee20008000a00 */
[----:B------:R-:W3:Y:S01]  /*0480*/  LDCU.64 UR16, c[0x0][0x380] ;  /* 0x00007000ff1077ac */ /* 0x000ee20008000a00 */
[----:B------:R-:W-:Y:S01]  /*0490*/  USHF.L.U32 UR24, UR30, 0x1, URZ ;  /* 0x000000011e187899 */ /* 0x000fe200080006ff */
[----:B------:R-:W3:Y:S01]  /*04a0*/  LDCU.64 UR14, c[0x0][0x3b0] ;  /* 0x00007600ff0e77ac */ /* 0x000ee20008000a00 */
[----:B-1----:R-:W-:Y:S01]  /*04b0*/  UISETP.NE.AND UP1, UPT, UR7, URZ, UPT ;  /* 0x000000ff0700728c */ /* 0x002fe2000bf25270 */
[--C-:B--2---:R-:W-:Y:S01]  /*04c0*/  SHF.R.U32.HI R11, RZ, 0x4, R2.reuse ;  /* 0x00000004ff0b7819 */ /* 0x104fe20000011602 */
[----:B------:R-:W-:Y:S01]  /*04d0*/  IMAD.U32 R13, RZ, RZ, UR7 ;  /* 0x00000007ff0d7e24 */ /* 0x000fe2000f8e00ff */
[----:B------:R-:W-:Y:S01]  /*04e0*/  SHF.R.U32.HI R0, RZ, 0x5, R2 ;  /* 0x00000005ff007819 */ /* 0x000fe20000011602 */
[----:B------:R-:W1:Y:S01]  /*04f0*/  LDCU.64 UR12, c[0x0][0x3d8] ;  /* 0x00007b00ff0c77ac */ /* 0x000e620008000a00 */
[----:B------:R-:W-:-:S02]  /*0500*/  LOP3.LUT R11, R11, 0x1, RZ, 0xc0, !PT ;  /* 0x000000010b0b7812 */ /* 0x000fc400078ec0ff */
[----:B------:R-:W-:Y:S02]  /*0510*/  LOP3.LUT R12, R2, 0xf, RZ, 0xc0, !PT ;  /* 0x0000000f020c7812 */ /* 0x000fe400078ec0ff */
[--C-:B------:R-:W-:Y:S01]  /*0520*/  LOP3.LUT R28, R29, 0xf, R2.reuse, 0xf8, !PT ;  /* 0x0000000f1d1c7812 */ /* 0x100fe200078ef802 */
[----:B------:R-:W-:Y:S01]  /*0530*/  IMAD R15, R0, 0x8, R11 ;  /* 0x00000008000f7824 */ /* 0x000fe200078e020b */
[----:B------:R-:W-:Y:S01]  /*0540*/  SHF.R.U32.HI R3, RZ, 0x2, R2 ;  /* 0x00000002ff037819 */ /* 0x000fe20000011602 */
[----:B------:R-:W-:Y:S01]  /*0550*/  VIADD R16, R12, UR11 ;  /* 0x0000000b0c107c36 */ /* 0x000fe20008000000 */
[----:B------:R-:W-:Y:S01]  /*0560*/  SHF.R.S32.HI R29, RZ, 0x1f, R28 ;  /* 0x0000001fff1d7819 */ /* 0x000fe2000001141c */
[--C-:B------:R-:W-:Y:S01]  /*0570*/  IMAD R10, R0, -0x6, R15.reuse ;  /* 0xfffffffa000a7824 */ /* 0x100fe200078e020f */
[----:B---3--:R-:W-:Y:S01]  /*0580*/  ISETP.GE.AND P4, PT, R28, UR17, PT ;  /* 0x000000111c007c0c */ /* 0x008fe2000bf86270 */
[----:B------:R-:W-:Y:S01]  /*0590*/  IMAD R40, R40, 0x20, R15 ;  /* 0x0000002028287824 */ /* 0x000fe200078e020f */
[----:B------:R-:W-:Y:S01]  /*05a0*/  SHF.R.S32.HI R17, RZ, 0x1f, R16 ;  /* 0x0000001fff117819 */ /* 0x000fe20000011410 */
[----:B------:R-:W-:Y:S01]  /*05b0*/  VIADD R9, R10, UR11 ;  /* 0x0000000b0a097c36 */ /* 0x000fe20008000000 */
[----:B------:R-:W-:Y:S01]  /*05c0*/  ISETP.GE.AND P5, PT, R16, UR29, PT ;  /* 0x0000001d10007c0c */ /* 0x000fe2000bfa6270 */
[----:B------:R-:W-:Y:S01]  /*05d0*/  VIADD R38, R28, UR6 ;  /* 0x000000061c267c36 */ /* 0x000fe20008000000 */
[----:B------:R-:W-:Y:S01]  /*05e0*/  LOP3.LUT R20, R2, 0x8, RZ, 0xc0, !PT ;  /* 0x0000000802147812 */ /* 0x000fe200078ec0ff */
[----:B------:R-:W-:Y:S01]  /*05f0*/  IMAD.WIDE.U32 R24, R9, UR4, R28 ;  /* 0x0000000409187c25 */ /* 0x000fe2000f8e001c */
[----:B------:R-:W-:Y:S01]  /*0600*/  SHF.R.S32.HI R14, RZ, 0x1f, R9 ;  /* 0x0000001fff0e7819 */ /* 0x000fe20000011409 */
[----:B------:R-:W2:Y:S01]  /*0610*/  S2UR UR6, SR_CgaCtaId ;  /* 0x00000000000679c3 */ /* 0x000ea20000008800 */
[----:B------:R-:W-:Y:S01]  /*0620*/  ISETP.GE.AND P3, PT, R38, R9, PT ;  /* 0x000000092600720c */ /* 0x000fe20003f66270 */
[----:B------:R-:W-:Y:S01]  /*0630*/  IMAD.WIDE.U32 R26, R40, UR8, R16 ;  /* 0x00000008281a7c25 */ /* 0x000fe2000f8e0010 */
[----:B----4-:R-:W-:-:S02]  /*0640*/  LEA R6, P0, R24, R6, 0x3 ;  /* 0x0000000618067211 */ /* 0x010fc400078018ff */
[----:B------:R-:W-:Y:S01]  /*0650*/  SEL R22, RZ, 0x1, !P3 ;  /* 0x00000001ff167807 */ /* 0x000fe20005800000 */
[----:B------:R-:W-:Y:S01]  /*0660*/  IMAD R14, R14, UR4, RZ ;  /* 0x000000040e0e7c24 */ /* 0x000fe2000f8e02ff */
[----:B------:R-:W-:Y:S01]  /*0670*/  LEA R16, P1, R26, R4, 0x3 ;  /* 0x000000041a107211 */ /* 0x000fe200078218ff */
[----:B------:R-:W-:Y:S01]  /*0680*/  VIADD R8, R9, 0x10 ;  /* 0x0000001009087836 */ /* 0x000fe20000000000 */
[----:B------:R-:W-:Y:S01]  /*0690*/  LOP3.LUT P3, RZ, R13, 0xff, R22, 0xc8, !PT ;  /* 0x000000ff0dff7812 */ /* 0x000fe2000786c816 */
[----:B------:R-:W-:Y:S01]  /*06a0*/  IMAD R14, R9, UR5, R14 ;  /* 0x00000005090e7c24 */ /* 0x000fe2000f8e020e */
[----:B------:R-:W-:Y:S01]  /*06b0*/  LOP3.LUT R20, R20, 0x1, R3, 0xf8, !PT ;  /* 0x0000000114147812 */ /* 0x000fe200078ef803 */
[----:B------:R-:W-:Y:S01]  /*06c0*/  IMAD R18, R40, UR9, R27 ;  /* 0x0000000928127c24 */ /* 0x000fe2000f8e021b */
[----:B------:R-:W-:Y:S01]  /*06d0*/  ISETP.GE.AND P2, PT, R38, R8, PT ;  /* 0x000000082600720c */ /* 0x000fe20003f46270 */
[----:B------:R-:W-:Y:S01]  /*06e0*/  IMAD.IADD R14, R25, 0x1, R14 ;  /* 0x00000001190e7824 */ /* 0x000fe200078e020e */
[----:B------:R-:W-:Y:S01]  /*06f0*/  SHF.R.U32.HI R19, RZ, 0x1, R2 ;  /* 0x00000001ff137819 */ /* 0x000fe20000011602 */
[C---:B------:R-:W-:Y:S01]  /*0700*/  VIADD R47, R9.reuse, 0x20 ;  /* 0x00000020092f7836 */ /* 0x040fe20000000000 */
[----:B------:R-:W-:Y:S01]  /*0710*/  LEA.HI.X R17, R26, R5, R18, 0x3, P1 ;  /* 0x000000051a117211 */ /* 0x000fe200008f1c12 */
[----:B------:R-:W-:Y:S01]  /*0720*/  IMAD.SHL.U32 R5, R2, 0x2, RZ ;  /* 0x0000000202057824 */ /* 0x000fe200078e00ff */
[----:B------:R-:W-:Y:S01]  /*0730*/  LEA.HI.X R7, R24, R7, R14, 0x3, P0 ;  /* 0x0000000718077211 */ /* 0x000fe200000f1c0e */
[----:B------:R-:W-:Y:S01]  /*0740*/  IMAD.U32 R3, RZ, RZ, UR7 ;  /* 0x00000007ff037e24 */ /* 0x000fe2000f8e00ff */
[----:B------:R-:W-:Y:S01]  /*0750*/  PLOP3.LUT P0, PT, PT, PT, UP1, 0x40, 0x4 ;  /* 0x000000000004781c */ /* 0x000fe20003f0e818 */
[----:B------:R-:W-:Y:S01]  /*0760*/  VIADD R39, R40, 0x2 ;  /* 0x0000000228277836 */ /* 0x000fe20000000000 */
[C---:B------:R-:W-:Y:S01]  /*0770*/  ISETP.LT.AND P1, PT, R9.reuse, UR29, !P4 ;  /* 0x0000001d09007c0c */ /* 0x040fe2000e721270 */
[----:B------:R-:W-:Y:S01]  /*0780*/  UIADD3 UR5, UPT, UPT, UR29, 0xf, -UR10 ;  /* 0x0000000f1d057890 */ /* 0x000fe2000fffe80a */
[----:B------:R-:W-:Y:S01]  /*0790*/  ISETP.GE.OR P0, PT, R9, R38, P0 ;  /* 0x000000260900720c */ /* 0x000fe20000706670 */
[----:B------:R-:W-:Y:S01]  /*07a0*/  VIADD R37, R38, 0x10 ;  /* 0x0000001026257836 */ /* 0x000fe20000000000 */
[----:B------:R-:W-:Y:S01]  /*07b0*/  SEL R4, RZ, 0x1, !P2 ;  /* 0x00000001ff047807 */ /* 0x000fe20005000000 */
[----:B------:R-:W-:Y:S01]  /*07c0*/  USHF.R.S32.HI UR4, URZ, 0x1f, UR5 ;  /* 0x0000001fff047899 */ /* 0x000fe20008011405 */
[----:B------:R-:W-:Y:S01]  /*07d0*/  PLOP3.LUT P2, PT, PT, PT, UP1, 0x40, 0x4 ;  /* 0x000000000004781c */ /* 0x000fe20003f4e818 */
[----:B------:R-:W3:Y:S01]  /*07e0*/  LDCU.64 UR8, c[0x0][0x3e0] ;  /* 0x00007c00ff0877ac */ /* 0x000ee20008000a00 */
[----:B------:R-:W-:Y:S01]  /*07f0*/  BAR.SYNC.DEFER_BLOCKING 0x0 ;  /* 0x0000000000007b1d */ /* 0x000fe20000010000 */
[----:B------:R-:W-:-:S02]  /*0800*/  PLOP3.LUT P3, PT, P3, P1, P0, 0x80, 0x0 ;  /* 0x000000000000781c */ /* 0x000fc40001f63000 */
[----:B------:R-:W-:Y:S01]  /*0810*/  ISETP.GE.AND P0, PT, R38, R47, PT ;  /* 0x0000002f2600720c */ /* 0x000fe20003f06270 */
[----:B------:R-:W-:Y:S01]  /*0820*/  ULEA.HI UR4, UR4, UR5, URZ, 0x4 ;  /* 0x0000000504047291 */ /* 0x000fe2000f8f20ff */
[----:B------:R-:W-:Y:S02]  /*0830*/  LOP3.LUT R5, R5, 0x6, RZ, 0xc0, !PT ;  /* 0x0000000605057812 */ /* 0x000fe400078ec0ff */
[C---:B------:R-:W-:Y:S01]  /*0840*/  ISETP.GE.OR P1, PT, R8.reuse, R38, P2 ;  /* 0x000000260800720c */ /* 0x040fe20001726670 */
[----:B------:R-:W-:Y:S01]  /*0850*/  ULEA.HI.SX32 UR24, UR4, -UR24, 0x1c ;  /* 0x8000001804187291 */ /* 0x000fe2000f8fe2ff */
[----:B------:R-:W-:Y:S02]  /*0860*/  LOP3.LUT P6, RZ, R3, 0xff, R4, 0xc8, !PT ;  /* 0x000000ff03ff7812 */ /* 0x000fe400078cc804 */
[----:B------:R-:W-:Y:S01]  /*0870*/  ISETP.LT.AND P2, PT, R8, UR29, !P4 ;  /* 0x0000001d08007c0c */ /* 0x000fe2000e741270 */
[----:B------:R-:W-:Y:S01]  /*0880*/  UMOV UR4, 0x400 ;  /* 0x0000040000047882 */ /* 0x000fe20000000000 */
[----:B------:R-:W-:Y:S01]  /*0890*/  SEL R4, RZ, 0x1, !P0 ;  /* 0x00000001ff047807 */ /* 0x000fe20004000000 */
[----:B--2---:R-:W-:Y:S01]  /*08a0*/  ULEA UR6, UR6, UR4, 0x18 ;  /* 0x0000000406067291 */ /* 0x004fe2000f8ec0ff */
[----:B------:R-:W-:Y:S01]  /*08b0*/  LOP3.LUT R14, R5, 0x1, R0, 0xf8, !PT ;  /* 0x00000001050e7812 */ /* 0x000fe200078ef800 */
[----:B------:R-:W-:Y:S01]  /*08c0*/  VIADD R5, R40, 0x6 ;  /* 0x0000000628057836 */ /* 0x000fe20000000000 */
[----:B------:R-:W-:Y:S01]  /*08d0*/  PLOP3.LUT P1, PT, P6, P2, P1, 0x80, 0x0 ;  /* 0x000000000000781c */ /* 0x000fe20003725010 */
[----:B------:R-:W-:Y:S01]  /*08e0*/  UISETP.NE.AND UP0, UPT, UR24, 0x1, UPT ;  /* 0x000000011800788c */ /* 0x000fe2000bf05270 */
[----:B------:R-:W-:Y:S01]  /*08f0*/  LOP3.LUT P2, RZ, R3, 0xff, R4, 0xc8, !PT ;  /* 0x000000ff03ff7812 */ /* 0x000fe2000784c804 */
[----:B------:R-:W2:Y:S01]  /*0900*/  SHFL.IDX PT, R0, R0, RZ, 0x1f ;  /* 0x00001fff00007589 */ /* 0x000ea200000e0000 */
[----:B------:R-:W-:-:S02]  /*0910*/  LOP3.LUT R3, R14, 0x8, R19, 0xf8, !PT ;  /* 0x000000080e037812 */ /* 0x000fc400078ef813 */
[----:B------:R-:W-:Y:S02]  /*0920*/  PLOP3.LUT P0, PT, PT, PT, UP1, 0x40, 0x4 ;  /* 0x000000000004781c */ /* 0x000fe40003f0e818 */
[----:B------:R-:W-:Y:S02]  /*0930*/  P2R R13, PR, RZ, 0x2 ;  /* 0x00000002ff0d7803 */ /* 0x000fe40000000000 */
[----:B------:R-:W-:Y:S01]  /*0940*/  LOP3.LUT R20, R20, R3, RZ, 0x3c, !PT ;  /* 0x0000000314147212 */ /* 0x000fe200078e3cff */
[----:B------:R-:W-:Y:S01]  /*0950*/  VIADD R3, R40, 0x4 ;  /* 0x0000000428037836 */ /* 0x000fe20000000000 */
[C---:B------:R-:W-:Y:S02]  /*0960*/  ISETP.GE.OR P0, PT, R47.reuse, R38, P0 ;  /* 0x000000262f00720c */ /* 0x040fe40000706670 */
[----:B------:R-:W-:Y:S02]  /*0970*/  ISETP.LT.AND P1, PT, R47, UR29, !P4 ;  /* 0x0000001d2f007c0c */ /* 0x000fe4000e721270 */
[----:B------:R-:W-:-:S02]  /*0980*/  ISETP.GE.AND P6, PT, R3, UR16, PT ;  /* 0x0000001003007c0c */ /* 0x000fc4000bfc6270 */
[----:B------:R-:W-:Y:S02]  /*0990*/  PLOP3.LUT P2, PT, P2, P1, P0, 0x80, 0x0 ;  /* 0x000000000000781c */ /* 0x000fe40001743000 */
[----:B------:R-:W-:Y:S02]  /*09a0*/  ISETP.LT.AND P0, PT, R40, UR16, !P5 ;  /* 0x0000001028007c0c */ /* 0x000fe4000ef01270 */
[----:B------:R-:W-:Y:S02]  /*09b0*/  ISETP.GE.AND P1, PT, R39, UR16, PT ;  /* 0x0000001027007c0c */ /* 0x000fe4000bf26270 */
[----:B------:R-:W-:Y:S02]  /*09c0*/  SEL R21, RZ, 0x2, P5 ;  /* 0x00000002ff157807 */ /* 0x000fe40002800000 */
[----:B------:R-:W-:Y:S02]  /*09d0*/  SEL R14, RZ, 0x4, P5 ;  /* 0x00000004ff0e7807 */ /* 0x000fe40002800000 */
[----:B------:R-:W-:-:S02]  /*09e0*/  SEL R18, RZ, 0x1, !P0 ;  /* 0x00000001ff127807 */ /* 0x000fc40004000000 */
[----:B------:R-:W-:Y:S02]  /*09f0*/  SEL R4, RZ, 0x8, P5 ;  /* 0x00000008ff047807 */ /* 0x000fe40002800000 */
[----:B------:R-:W-:Y:S02]  /*0a00*/  SEL R21, R21, RZ, !P1 ;  /* 0x000000ff15157207 */ /* 0x000fe40004800000 */
[----:B------:R-:W-:Y:S02]  /*0a10*/  SEL R14, R14, RZ, !P6 ;  /* 0x000000ff0e0e7207 */ /* 0x000fe40007000000 */
[----:B------:R-:W-:Y:S02]  /*0a20*/  ISETP.GE.AND P5, PT, R5, UR16, PT ;  /* 0x0000001005007c0c */ /* 0x000fe4000bfa6270 */
[----:B------:R-:W-:Y:S02]  /*0a30*/  IADD3 R14, PT, PT, R14, R21, R18 ;  /* 0x000000150e0e7210 */ /* 0x000fe40007ffe012 */
[----:B------:R-:W-:-:S02]  /*0a40*/  SEL R21, R4, RZ, !P5 ;  /* 0x000000ff04157207 */ /* 0x000fc40006800000 */
[----:B------:R-:W-:Y:S01]  /*0a50*/  P2R R3, PR, RZ, 0x2 ;  /* 0x00000002ff037803 */ /* 0x000fe20000000000 */
[----:B------:R-:W-:Y:S01]  /*0a60*/  IMAD.SHL.U32 R3, R2, 0x20, RZ ;  /* 0x0000002002037824 */ /* 0x000fe200078e00ff */
[----:B------:R-:W-:Y:S01]  /*0a70*/  ISETP.NE.AND P1, PT, RZ, UR24, PT ;  /* 0x00000018ff007c0c */ /* 0x000fe2000bf25270 */
[----:B------:R-:W-:Y:S01]  /*0a80*/  IMAD.IADD R4, R14, 0x1, R21 ;  /* 0x000000010e047824 */ /* 0x000fe200078e0215 */
[----:B------:R-:W-:Y:S02]  /*0a90*/  IADD3 R24, P0, PT, R16, UR14, RZ ;  /* 0x0000000e10187c10 */ /* 0x000fe4000ff1e0ff */
[----:B------:R-:W-:Y:S02]  /*0aa0*/  LOP3.LUT R5, R3, 0x180, RZ, 0xc0, !PT ;  /* 0x0000018003057812 */ /* 0x000fe400078ec0ff */
[----:B------:R-:W-:Y:S02]  /*0ab0*/  SEL R4, R4, RZ, P1 ;  /* 0x000000ff04047207 */ /* 0x000fe40000800000 */
[----:B------:R-:W-:-:S02]  /*0ac0*/  LOP3.LUT R15, R15, 0xf0, RZ, 0xc0, !PT ;  /* 0x000000f00f0f7812 */ /* 0x000fc400078ec0ff */
[----:B------:R-:W-:Y:S01]  /*0ad0*/  IADD3.X R25, PT, PT, R17, UR15, RZ, P0, !PT ;  /* 0x0000000f11197c10 */ /* 0x000fe200087fe4ff */
[----:B------:R-:W-:Y:S01]  /*0ae0*/  IMAD.SHL.U32 R14, R4, 0x8, RZ ;  /* 0x00000008040e7824 */ /* 0x000fe200078e00ff */
[----:B------:R-:W-:Y:S02]  /*0af0*/  IADD3 R5, PT, PT, R20, R5, R15 ;  /* 0x0000000514057210 */ /* 0x000fe40007ffe00f */
[----:B------:R-:W-:Y:S02]  /*0b00*/  SEL R18, RZ, 0x1, !P3 ;  /* 0x00000001ff127807 */ /* 0x000fe40005800000 */
[----:B------:R-:W-:Y:S01]  /*0b10*/  LOP3.LUT P0, RZ, R14, 0x8, RZ, 0xc0, !PT ;  /* 0x000000080eff7812 */ /* 0x000fe2000780c0ff */
[----:B------:R-:W-:Y:S01]  /*0b20*/  IMAD.SHL.U32 R41, R5, 0x8, RZ ;  /* 0x0000000805297824 */ /* 0x000fe200078e00ff */
[----:B------:R-:W-:Y:S01]  /*0b30*/  SHF.R.U32.HI R12, RZ, 0x3, R12 ;  /* 0x00000003ff0c7819 */ /* 0x000fe2000001160c */
[----:B------:R-:W-:Y:S01]  /*0b40*/  IMAD.SHL.U32 R14, R4, 0x4, RZ ;  /* 0x00000004040e7824 */ /* 0x000fe200078e00ff */
[----:B--2---:R-:W-:Y:S01]  /*0b50*/  R2UR UR4, R0 ;  /* 0x00000000000472ca */ /* 0x004fe200000e0000 */
[----:B------:R-:W-:-:S08]  /*0b60*/  VIADD R5, R41, UR6 ;  /* 0x0000000629057c36 */ /* 0x000fd00008000000 */
[----:B------:R-:W-:Y:S01]  /*0b70*/  @!PT LDS RZ, [RZ] ;  /* 0x00000000fffff984 */ /* 0x000fe20000000800 */
[----:B------:R-:W-:Y:S01]  /*0b80*/  @!PT LDS RZ, [RZ] ;  /* 0x00000000fffff984 */ /* 0x000fe20000000800 */
[----:B------:R2:W-:Y:S01]  /*0b90*/  LDGSTS.E.LTC128B.64 [R5], desc[UR32][R16.64], P0 ;  /* 0x0000000010057fae */ /* 0x0005e200081a1620 */
[----:B------:R-:W-:Y:S01]  /*0ba0*/  LOP3.LUT P0, RZ, R14, 0x8, RZ, 0xc0, !PT ;  /* 0x000000080eff7812 */ /* 0x000fe2000780c0ff */
[----:B------:R-:W-:Y:S02]  /*0bb0*/  IMAD.SHL.U32 R14, R4, 0x2, RZ ;  /* 0x00000002040e7824 */ /* 0x000fe400078e00ff */
[----:B------:R-:W-:-:S04]  /*0bc0*/  USHF.R.S32.HI UR27, URZ, 0x1f, UR4 ;  /* 0x0000001fff1b7899 */ /* 0x000fc80008011404 */
[----:B------:R-:W-:-:S04]  /*0bd0*/  ULEA.HI UR27, UR27, UR4, URZ, 0x2 ;  /* 0x000000041b1b7291 */ /* 0x000fc8000f8f10ff */
[----:B------:R-:W-:Y:S02]  /*0be0*/  ULOP3.LUT UR21, UR27, 0xfffc, URZ, 0xc0, !UPT ;  /* 0x0000fffc1b157892 */ /* 0x000fe4000f8ec0ff */
[----:B------:R-:W-:Y:S01]  /*0bf0*/  LDGSTS.E.LTC128B.64 [R5+0x100], desc[UR32][R24.64], P0 ;  /* 0x0010000018057fae */ /* 0x000fe200081a1620 */
[----:B------:R-:W-:Y:S01]  /*0c00*/  IADD3 R26, P0, PT, R24, UR14, RZ ;  /* 0x0000000e181a7c10 */ /* 0x000fe2000ff1e0ff */
[----:B------:R-:W-:Y:S02]  /*0c10*/  UIADD3 UR21, UPT, UPT, UR4, -UR21, URZ ;  /* 0x8000001504157290 */ /* 0x000fe4000fffe0ff */
[----:B------:R-:W-:Y:S01]  /*0c20*/  USHF.R.S32.HI UR27, URZ, 0x2, UR27 ;  /* 0x00000002ff1b7899 */ /* 0x000fe2000801141b */
[----:B------:R-:W-:Y:S01]  /*0c30*/  IADD3.X R27, PT, PT, R25, UR15, RZ, P0, !PT ;  /* 0x0000000f191b7c10 */ /* 0x000fe200087fe4ff */
[----:B------:R-:W-:Y:S01]  /*0c40*/  ULOP3.LUT UR5, UR21, 0x80, URZ, 0xc0, !UPT ;  /* 0x0000008015057892 */ /* 0x000fe2000f8ec0ff */
[----:B------:R-:W-:-:S03]  /*0c50*/  IADD3 R22, P0, PT, R26, UR14, RZ ;  /* 0x0000000e1a167c10 */ /* 0x000fc6000ff1e0ff */
[----:B------:R-:W-:Y:S01]  /*0c60*/  ULEA.HI UR5, UR5, UR21, URZ, 0x19 ;  /* 0x0000001505057291 */ /* 0x000fe2000f8fc8ff */
[----:B------:R-:W-:Y:S02]  /*0c70*/  IADD3.X R23, PT, PT, R27, UR15, RZ, P0, !PT ;  /* 0x0000000f1b177c10 */ /* 0x000fe400087fe4ff */
[----:B------:R-:W-:Y:S01]  /*0c80*/  LOP3.LUT P0, RZ, R14, 0x8, RZ, 0xc0, !PT ;  /* 0x000000080eff7812 */ /* 0x000fe2000780c0ff */
[----:B--2---:R-:W-:Y:S01]  /*0c90*/  VIADD R16, R9, 0x8 ;  /* 0x0000000809107836 */ /* 0x004fe20000000000 */
[----:B------:R-:W-:Y:S02]  /*0ca0*/  ULOP3.LUT UR4, UR5, 0xfffe, URZ, 0xc0, !UPT ;  /* 0x0000fffe05047892 */ /* 0x000fe4000f8ec0ff */
[----:B------:R-:W-:Y:S02]  /*0cb0*/  UPRMT UR5, UR5, 0x8880, URZ ;  /* 0x0000888005057896 */ /* 0x000fe400080000ff */
[----:B------:R-:W-:Y:S02]  /*0cc0*/  UIADD3 UR4, UPT, UPT, URZ, -UR4, URZ ;  /* 0x80000004ff047290 */ /* 0x000fe4000fffe0ff */
[----:B------:R-:W-:-:S02]  /*0cd0*/  USHF.R.S32.HI UR5, URZ, 0x1, UR5 ;  /* 0x00000001ff057899 */ /* 0x000fc40008011405 */
[----:B------:R-:W-:Y:S02]  /*0ce0*/  UPRMT UR4, UR4, 0x7710, URZ ;  /* 0x0000771004047896 */ /* 0x000fe400080000ff */
[----:B------:R-:W-:Y:S01]  /*0cf0*/  UPRMT UR25, UR5, 0x9910, URZ ;  /* 0x0000991005197896 */ /* 0x000fe200080000ff */
[----:B------:R-:W-:Y:S01]  /*0d00*/  LDGSTS.E.LTC128B.64 [R5+0x200], desc[UR32][R26.64], P0 ;  /* 0x002000001a057fae */ /* 0x000fe200081a1620 */
[----:B------:R-:W-:Y:S01]  /*0d10*/  LOP3.LUT P0, RZ, R4, 0x8, RZ, 0xc0, !PT ;  /* 0x0000000804ff7812 */ /* 0x000fe2000780c0ff */
[----:B------:R-:W-:Y:S01]  /*0d20*/  IMAD.U32 R4, RZ, RZ, UR7 ;  /* 0x00000007ff047e24 */ /* 0x000fe2000f8e00ff */
[----:B------:R-:W-:-:S04]  /*0d30*/  UIADD3 UR4, UPT, UPT, UR21, UR4, URZ ;  /* 0x0000000415047290 */ /* 0x000fc8000fffe0ff */
[----:B------:R-:W-:-:S04]  /*0d40*/  ULOP3.LUT UR26, UR4, 0xffff, URZ, 0xc0, !UPT ;  /* 0x0000ffff041a7892 */ /* 0x000fc8000f8ec0ff */
[----:B------:R-:W-:-:S03]  /*0d50*/  UPRMT UR26, UR26, 0x8880, URZ ;  /* 0x000088801a1a7896 */ /* 0x000fc600080000ff */
[----:B------:R-:W-:Y:S01]  /*0d60*/  LDGSTS.E.LTC128B.64 [R5+0x300], desc[UR32][R22.64], P0 ;  /* 0x0030000016057fae */ /* 0x000fe200081a1620 */
[----:B------:R-:W-:-:S04]  /*0d70*/  ISETP.GE.AND P0, PT, R37, R9, PT ;  /* 0x000000092500720c */ /* 0x000fc80003f06270 */
[----:B------:R-:W-:Y:S02]  /*0d80*/  SEL R17, RZ, 0x1, !P0 ;  /* 0x00000001ff117807 */ /* 0x000fe40004000000 */
[----:B------:R-:W-:-:S04]  /*0d90*/  ISETP.GE.AND P0, PT, R38, R16, PT ;  /* 0x000000102600720c */ /* 0x000fc80003f06270 */
[----:B------:R-:W-:Y:S02]  /*0da0*/  SEL R15, RZ, 0x1, !P0 ;  /* 0x00000001ff0f7807 */ /* 0x000fe40004000000 */
[----:B------:R-:W-:-:S04]  /*0db0*/  ISETP.GE.AND P0, PT, R37, R16, PT ;  /* 0x000000102500720c */ /* 0x000fc80003f06270 */
[----:B------:R-:W-:Y:S02]  /*0dc0*/  SEL R21, RZ, 0x1, !P0 ;  /* 0x00000001ff157807 */ /* 0x000fe40004000000 */
[----:B------:R-:W-:-:S04]  /*0dd0*/  LOP3.LUT P0, RZ, R4, 0xff, R17, 0xc8, !PT ;  /* 0x000000ff04ff7812 */ /* 0x000fc8000780c811 */
[----:B------:R-:W-:Y:S02]  /*0de0*/  SEL R17, RZ, 0x2, !P0 ;  /* 0x00000002ff117807 */ /* 0x000fe40004000000 */
[----:B------:R-:W-:-:S04]  /*0df0*/  PLOP3.LUT P0, PT, PT, PT, UP1, 0x40, 0x4 ;  /* 0x000000000004781c */ /* 0x000fc80003f0e818 */
[----:B------:R-:W-:-:S04]  /*0e00*/  ISETP.GE.OR P0, PT, R9, R37, P0 ;  /* 0x000000250900720c */ /* 0x000fc80000706670 */
[----:B------:R-:W-:Y:S02]  /*0e10*/  SEL R17, R17, RZ, P0 ;  /* 0x000000ff11117207 */ /* 0x000fe40000000000 */
[----:B------:R-:W-:-:S04]  /*0e20*/  LOP3.LUT P0, RZ, R4, 0xff, R15, 0xc8, !PT ;  /* 0x000000ff04ff7812 */ /* 0x000fc8000780c80f */
[----:B------:R-:W-:Y:S02]  /*0e30*/  SEL R15, RZ, 0x4, !P0 ;  /* 0x00000004ff0f7807 */ /* 0x000fe40004000000 */
[----:B------:R-:W-:Y:S02]  /*0e40*/  LOP3.LUT P0, RZ, R4, 0xff, R21, 0xc8, !PT ;  /* 0x000000ff04ff7812 */ /* 0x000fe4000780c815 */
[----:B------:R-:W-:Y:S02]  /*0e50*/  LOP3.LUT R4, R28, 0x10, RZ, 0xfc, !PT ;  /* 0x000000101c047812 */ /* 0x000fe400078efcff */
[----:B------:R-:W-:Y:S02]  /*0e60*/  SEL R14, RZ, 0x8, !P0 ;  /* 0x00000008ff0e7807 */ /* 0x000fe40004000000 */
[----:B------:R-:W-:Y:S02]  /*0e70*/  PLOP3.LUT P0, PT, PT, PT, UP1, 0x40, 0x4 ;  /* 0x000000000004781c */ /* 0x000fe40003f0e818 */
[C---:B------:R-:W-:Y:S01]  /*0e80*/  ISETP.GE.AND P3, PT, R4.reuse, UR17, PT ;  /* 0x0000001104007c0c */ /* 0x040fe2000bf66270 */
[----:B------:R-:W-:Y:S01]  /*0e90*/  VIADD R4, R4, UR10 ;  /* 0x0000000a04047c36 */ /* 0x000fe20008000000 */
[----:B------:R-:W-:Y:S01]  /*0ea0*/  ISETP.GE.OR P0, PT, R16, R38, P0 ;  /* 0x000000261000720c */ /* 0x000fe20000706670 */
[----:B------:R-:W2:Y:S01]  /*0eb0*/  LDCU.64 UR10, c[0x0][0x3b8] ;  /* 0x00007700ff0a77ac */ /* 0x000ea20008000a00 */
[----:B------:R-:W-:Y:S01]  /*0ec0*/  SEL R17, R17, RZ, !P3 ;  /* 0x000000ff11117207 */ /* 0x000fe20005800000 */
[----:B------:R-:W-:Y:S01]  /*0ed0*/  VIADD R44, R4, 0x10 ;  /* 0x00000010042c7836 */ /* 0x000fe20000000000 */
[----:B------:R-:W-:-:S02]  /*0ee0*/  SEL R15, R15, RZ, P0 ;  /* 0x000000ff0f0f7207 */ /* 0x000fc40000000000 */
[----:B------:R-:W-:Y:S02]  /*0ef0*/  PLOP3.LUT P0, PT, PT, PT, UP1, 0x40, 0x4 ;  /* 0x000000000004781c */ /* 0x000fe40003f0e818 */
[----:B------:R-:W-:Y:S02]  /*0f00*/  SEL R15, R15, RZ, !P4 ;  /* 0x000000ff0f0f7207 */ /* 0x000fe40006000000 */
[----:B------:R-:W-:-:S04]  /*0f10*/  ISETP.GE.OR P0, PT, R16, R37, P0 ;  /* 0x000000251000720c */ /* 0x000fc80000706670 */
[----:B------:R-:W-:Y:S02]  /*0f20*/  SEL R14, R14, RZ, P0 ;  /* 0x000000ff0e0e7207 */ /* 0x000fe40000000000 */
[----:B-1----:R-:W-:Y:S02]  /*0f30*/  IADD3 R20, P0, PT, R6, UR12, RZ ;  /* 0x0000000c06147c10 */ /* 0x002fe4000ff1e0ff */
[----:B------:R-:W-:Y:S02]  /*0f40*/  SEL R14, R14, RZ, !P3 ;  /* 0x000000ff0e0e7207 */ /* 0x000fe40005800000 */
[----:B------:R-:W-:Y:S02]  /*0f50*/  IADD3.X R21, PT, PT, R7, UR13, RZ, P0, !PT ;  /* 0x0000000d07157c10 */ /* 0x000fe400087fe4ff */
[----:B------:R-:W-:-:S04]  /*0f60*/  ISETP.GE.AND P0, PT, R9, UR29, PT ;  /* 0x0000001d09007c0c */ /* 0x000fc8000bf06270 */
[----:B------:R-:W-:Y:S02]  /*0f70*/  SEL R17, R17, RZ, !P0 ;  /* 0x000000ff11117207 */ /* 0x000fe40004000000 */
[----:B------:R-:W-:Y:S01]  /*0f80*/  ISETP.GE.AND P0, PT, R16, UR29, PT ;  /* 0x0000001d10007c0c */ /* 0x000fe2000bf06270 */
[----:B------:R-:W-:-:S03]  /*0f90*/  IMAD.SHL.U32 R16, R2, 0x4, RZ ;  /* 0x0000000402107824 */ /* 0x000fc600078e00ff */
[----:B------:R-:W-:Y:S02]  /*0fa0*/  SEL R15, R15, RZ, !P0 ;  /* 0x000000ff0f0f7207 */ /* 0x000fe40004000000 */
[----:B------:R-:W-:Y:S02]  /*0fb0*/  LOP3.LUT R16, R16, 0x4, RZ, 0xc0, !PT ;  /* 0x0000000410107812 */ /* 0x000fe400078ec0ff */
[----:B------:R-:W-:Y:S02]  /*0fc0*/  SEL R14, R14, RZ, !P0 ;  /* 0x000000ff0e0e7207 */ /* 0x000fe40004000000 */
[----:B------:R-:W-:Y:S02]  /*0fd0*/  LOP3.LUT R16, R16, 0x3, R19, 0xf8, !PT ;  /* 0x0000000310107812 */ /* 0x000fe400078ef813 */
[----:B------:R-:W-:Y:S02]  /*0fe0*/  IADD3 R15, PT, PT, R15, R17, R18 ;  /* 0x000000110f0f7210 */ /* 0x000fe40007ffe012 */
[----:B------:R-:W-:-:S03]  /*0ff0*/  LOP3.LUT R11, R16, R11, RZ, 0x3c, !PT ;  /* 0x0000000b100b7212 */ /* 0x000fc600078e3cff */
[----:B------:R-:W-:Y:S02]  /*1000*/  IMAD.IADD R14, R15, 0x1, R14 ;  /* 0x000000010f0e7824 */ /* 0x000fe400078e020e */
[----:B------:R-:W-:Y:S01]  /*1010*/  IMAD R11, R11, 0x2, R12 ;  /* 0x000000020b0b7824 */ /* 0x000fe200078e020c */
[C---:B------:R-:W-:Y:S01]  /*1020*/  LOP3.LUT R12, R10.reuse, 0x3c, RZ, 0xc0, !PT ;  /* 0x0000003c0a0c7812 */ /* 0x040fe200078ec0ff */
[----:B------:R-:W-:Y:S01]  /*1030*/  IMAD.SHL.U32 R10, R10, 0x2, RZ ;  /* 0x000000020a0a7824 */ /* 0x000fe200078e00ff */
[----:B------:R-:W-:Y:S02]  /*1040*/  SEL R14, R14, RZ, P1 ;  /* 0x000000ff0e0e7207 */ /* 0x000fe40000800000 */
[----:B------:R-:W-:Y:S02]  /*1050*/  LOP3.LUT R12, R12, 0x3, R19, 0xf8, !PT ;  /* 0x000000030c0c7812 */ /* 0x000fe400078ef813 */
[----:B------:R-:W-:Y:S02]  /*1060*/  CS2R R18, SRZ ;  /* 0x0000000000127805 */ /* 0x000fe4000001ff00 */
[----:B------:R-:W-:Y:S01]  /*1070*/  LOP3.LUT R11, R11, 0x4, R10, 0x78, !PT ;  /* 0x000000040b0b7812 */ /* 0x000fe200078e780a */
[----:B------:R-:W-:Y:S01]  /*1080*/  IMAD.SHL.U32 R10, R14, 0x8, RZ ;  /* 0x000000080e0a7824 */ /* 0x000fe200078e00ff */
[----:B------:R-:W-:-:S03]  /*1090*/  ISETP.GE.AND P1, PT, R4, UR29, PT ;  /* 0x0000001d04007c0c */ /* 0x000fc6000bf26270 */
[----:B------:R-:W-:Y:S01]  /*10a0*/  IMAD R12, R12, 0x20, R11 ;  /* 0x000000200c0c7824 */ /* 0x000fe200078e020b */
[----:B------:R-:W-:Y:S01]  /*10b0*/  LOP3.LUT P0, RZ, R10, 0x8, RZ, 0xc0, !PT ;  /* 0x000000080aff7812 */ /* 0x000fe2000780c0ff */
[----:B------:R-:W-:-:S03]  /*10c0*/  IMAD.SHL.U32 R10, R14, 0x4, RZ ;  /* 0x000000040e0a7824 */ /* 0x000fc600078e00ff */
[----:B------:R-:W-:-:S09]  /*10d0*/  LEA R36, R12, UR6, 0x3 ;  /* 0x000000060c247c11 */ /* 0x000fd2000f8e18ff */
[----:B------:R-:W-:Y:S01]  /*10e0*/  LDGSTS.E.LTC128B.64 [R36+0x3000], desc[UR32][R6.64], P0 ;  /* 0x0300000006247fae */ /* 0x000fe200081a1620 */
[----:B------:R-:W-:Y:S01]  /*10f0*/  LOP3.LUT P0, RZ, R10, 0x8, RZ, 0xc0, !PT ;  /* 0x000000080aff7812 */ /* 0x000fe2000780c0ff */
[----:B------:R-:W-:-:S12]  /*1100*/  IMAD.SHL.U32 R10, R14, 0x2, RZ ;  /* 0x000000020e0a7824 */ /* 0x000fd800078e00ff */
[----:B------:R1:W-:Y:S01]  /*1110*/  LDGSTS.E.LTC128B.64 [R36+0x3080], desc[UR32][R6.64+0x80], P0 ;  /* 0x0308008006247fae */ /* 0x0003e200081a1620 */
[----:B------:R-:W-:Y:S01]  /*1120*/  LOP3.LUT P0, RZ, R10, 0x8, RZ, 0xc0, !PT ;  /* 0x000000080aff7812 */ /* 0x000fe2000780c0ff */
[C---:B------:R-:W-:Y:S02]  /*1130*/  VIADD R10, R9.reuse, 0x18 ;  /* 0x00000018090a7836 */ /* 0x040fe40000000000 */
[----:B------:R-:W-:-:S10]  /*1140*/  VIADD R9, R9, 0x28 ;  /* 0x0000002809097836 */ /* 0x000fd40000000000 */
[----:B------:R-:W-:Y:S01]  /*1150*/  LDGSTS.E.LTC128B.64 [R36+0x3800], desc[UR32][R20.64], P0 ;  /* 0x0380000014247fae */ /* 0x000fe200081a1620 */
[----:B------:R-:W-:Y:S01]  /*1160*/  LOP3.LUT P0, RZ, R14, 0x8, RZ, 0xc0, !PT ;  /* 0x000000080eff7812 */ /* 0x000fe2000780c0ff */
[----:B-1----:R-:W-:-:S12]  /*1170*/  IMAD.U32 R6, RZ, RZ, UR7 ;  /* 0x00000007ff067e24 */ /* 0x002fd8000f8e00ff */
[----:B------:R-:W-:Y:S01]  /*1180*/  LDGSTS.E.LTC128B.64 [R36+0x3880], desc[UR32][R20.64+0x80], P0 ;  /* 0x0388008014247fae */ /* 0x000fe200081a1620 */
[----:B------:R-:W-:-:S03]  /*1190*/  ISETP.LT.AND P0, PT, R40, UR16, !P1 ;  /* 0x0000001028007c0c */ /* 0x000fc6000cf01270 */
[----:B------:R-:W0:Y:S01]  /*11a0*/  LDGDEPBAR ;  /* 0x00000000000079af */ /* 0x000e220000000000 */
[----:B------:R-:W-:Y:S02]  /*11b0*/  SEL R11, RZ, 0x1, !P0 ;  /* 0x00000001ff0b7807 */ /* 0x000fe40004000000 */
[----:B------:R-:W-:-:S04]  /*11c0*/  ISETP.GE.AND P0, PT, R37, R8, PT ;  /* 0x000000082500720c */ /* 0x000fc80003f06270 */
[----:B------:R-:W-:Y:S02]  /*11d0*/  SEL R17, RZ, 0x1, !P0 ;  /* 0x00000001ff117807 */ /* 0x000fe40004000000 */
[----:B------:R-:W-:-:S04]  /*11e0*/  ISETP.GE.AND P0, PT, R38, R10, PT ;  /* 0x0000000a2600720c */ /* 0x000fc80003f06270 */
[----:B------:R-:W-:Y:S02]  /*11f0*/  SEL R7, RZ, 0x1, !P0 ;  /* 0x00000001ff077807 */ /* 0x000fe40004000000 */
[----:B------:R-:W-:-:S04]  /*1200*/  ISETP.GE.AND P0, PT, R37, R10, PT ;  /* 0x0000000a2500720c */ /* 0x000fc80003f06270 */
[----:B------:R-:W-:Y:S02]  /*1210*/  SEL R15, RZ, 0x1, !P0 ;  /* 0x00000001ff0f7807 */ /* 0x000fe40004000000 */
[C---:B------:R-:W-:Y:S02]  /*1220*/  LOP3.LUT P0, RZ, R6.reuse, 0xff, R17, 0xc8, !PT ;  /* 0x000000ff06ff7812 */ /* 0x040fe4000780c811 */
[----:B------:R-:W-:Y:S02]  /*1230*/  CS2R R16, SRZ ;  /* 0x0000000000107805 */ /* 0x000fe4000001ff00 */
[----:B------:R-:W-:Y:S02]  /*1240*/  SEL R14, RZ, 0x2, !P0 ;  /* 0x00000002ff0e7807 */ /* 0x000fe40004000000 */
[----:B------:R-:W-:-:S04]  /*1250*/  LOP3.LUT P0, RZ, R6, 0xff, R7, 0xc8, !PT ;  /* 0x000000ff06ff7812 */ /* 0x000fc8000780c807 */
[----:B------:R-:W-:Y:S02]  /*1260*/  SEL R7, RZ, 0x4, !P0 ;  /* 0x00000004ff077807 */ /* 0x000fe40004000000 */
[----:B------:R-:W-:Y:S02]  /*1270*/  LOP3.LUT P0, RZ, R6, 0xff, R15, 0xc8, !PT ;  /* 0x000000ff06ff7812 */ /* 0x000fe4000780c80f */
[----:B------:R-:W-:Y:S02]  /*1280*/  SEL R15, RZ, 0x2, P1 ;  /* 0x00000002ff0f7807 */ /* 0x000fe40000800000 */
[----:B------:R-:W-:Y:S02]  /*1290*/  SEL R6, RZ, 0x8, !P0 ;  /* 0x00000008ff067807 */ /* 0x000fe40004000000 */
[----:B------:R-:W-:-:S04]  /*12a0*/  PLOP3.LUT P0, PT, PT, PT, UP1, 0x40, 0x4 ;  /* 0x000000000004781c */ /* 0x000fc80003f0e818 */
[----:B------:R-:W-:-:S04]  /*12b0*/  ISETP.GE.OR P0, PT, R8, R37, P0 ;  /* 0x000000250800720c */ /* 0x000fc80000706670 */
[----:B------:R-:W-:Y:S02]  /*12c0*/  SEL R14, R14, RZ, P0 ;  /* 0x000000ff0e0e7207 */ /* 0x000fe40000000000 */
[----:B------:R-:W-:-:S04]  /*12d0*/  PLOP3.LUT P0, PT, PT, PT, UP1, 0x40, 0x4 ;  /* 0x000000000004781c */ /* 0x000fc80003f0e818 */
[----:B------:R-:W-:-:S04]  /*12e0*/  ISETP.GE.OR P0, PT, R10, R38, P0 ;  /* 0x000000260a00720c */ /* 0x000fc80000706670 */
[----:B------:R-:W-:Y:S02]  /*12f0*/  SEL R7, R7, RZ, P0 ;  /* 0x000000ff07077207 */ /* 0x000fe40000000000 */
[----:B------:R-:W-:Y:S02]  /*1300*/  PLOP3.LUT P0, PT, PT, PT, UP1, 0x40, 0x4 ;  /* 0x000000000004781c */ /* 0x000fe40003f0e818 */
[----:B------:R-:W-:Y:S02]  /*1310*/  SEL R7, R7, RZ, !P4 ;  /* 0x000000ff07077207 */ /* 0x000fe40006000000 */
[----:B------:R-:W-:-:S04]  /*1320*/  ISETP.GE.OR P0, PT, R10, R37, P0 ;  /* 0x000000250a00720c */ /* 0x000fc80000706670 */
[----:B------:R-:W-:Y:S02]  /*1330*/  SEL R6, R6, RZ, P0 ;  /* 0x000000ff06067207 */ /* 0x000fe40000000000 */
[----:B------:R-:W-:Y:S02]  /*1340*/  ISETP.NE.AND P0, PT, R13, RZ, PT ;  /* 0x000000ff0d00720c */ /* 0x000fe40003f05270 */
[----:B------:R-:W-:Y:S02]  /*1350*/  SEL R13, R14, RZ, !P3 ;  /* 0x000000ff0e0d7207 */ /* 0x000fe40005800000 */
[----:B------:R-:W-:Y:S02]  /*1360*/  SEL R12, RZ, 0x1, !P0 ;  /* 0x00000001ff0c7807 */ /* 0x000fe40004000000 */
[----:B------:R-:W-:Y:S02]  /*1370*/  ISETP.GE.AND P0, PT, R8, UR29, PT ;  /* 0x0000001d08007c0c */ /* 0x000fe4000bf06270 */
[----:B------:R-:W-:-:S02]  /*1380*/  SEL R14, RZ, 0x4, P1 ;  /* 0x00000004ff0e7807 */ /* 0x000fc40000800000 */
[----:B------:R-:W-:Y:S02]  /*1390*/  SEL R13, R13, RZ, !P0 ;  /* 0x000000ff0d0d7207 */ /* 0x000fe40004000000 */
[----:B------:R-:W-:Y:S02]  /*13a0*/  ISETP.GE.AND P0, PT, R39, UR16, PT ;  /* 0x0000001027007c0c */ /* 0x000fe4000bf06270 */
[----:B------:R-:W-:Y:S02]  /*13b0*/  SEL R14, R14, RZ, !P6 ;  /* 0x000000ff0e0e7207 */ /* 0x000fe40007000000 */
[----:B------:R-:W-:Y:S02]  /*13c0*/  SEL R15, R15, RZ, !P0 ;  /* 0x000000ff0f0f7207 */ /* 0x000fe40004000000 */
[----:B------:R-:W-:Y:S02]  /*13d0*/  SEL R8, RZ, 0x8, P1 ;  /* 0x00000008ff087807 */ /* 0x000fe40000800000 */
[----:B------:R-:W-:-:S02]  /*13e0*/  ISETP.GE.AND P0, PT, R10, UR29, PT ;  /* 0x0000001d0a007c0c */ /* 0x000fc4000bf06270 */
[----:B------:R-:W-:Y:S02]  /*13f0*/  SEL R6, R6, RZ, !P3 ;  /* 0x000000ff06067207 */ /* 0x000fe40005800000 */
[----:B------:R-:W-:Y:S02]  /*1400*/  IADD3 R11, PT, PT, R14, R15, R11 ;  /* 0x0000000f0e0b7210 */ /* 0x000fe40007ffe00b */
[----:B------:R-:W-:Y:S02]  /*1410*/  SEL R8, R8, RZ, !P5 ;  /* 0x000000ff08087207 */ /* 0x000fe40006800000 */
[----:B------:R-:W-:Y:S02]  /*1420*/  SEL R7, R7, RZ, !P0 ;  /* 0x000000ff07077207 */ /* 0x000fe40004000000 */
[----:B------:R-:W-:Y:S01]  /*1430*/  SEL R6, R6, RZ, !P0 ;  /* 0x000000ff06067207 */ /* 0x000fe20004000000 */
[----:B------:R-:W-:Y:S01]  /*1440*/  IMAD.IADD R8, R11, 0x1, R8 ;  /* 0x000000010b087824 */ /* 0x000fe200078e0208 */
[----:B--2---:R-:W-:-:S02]  /*1450*/  IADD3 R10, P0, PT, R22, UR10, RZ ;  /* 0x0000000a160a7c10 */ /* 0x004fc4000ff1e0ff */
[----:B------:R-:W-:Y:S02]  /*1460*/  IADD3 R7, PT, PT, R7, R13, R12 ;  /* 0x0000000d07077210 */ /* 0x000fe40007ffe00c */
[----:B------:R-:W-:Y:S02]  /*1470*/  IADD3.X R11, PT, PT, R23, UR11, RZ, P0, !PT ;  /* 0x0000000b170b7c10 */ /* 0x000fe400087fe4ff */
[----:B------:R-:W-:Y:S01]  /*1480*/  PLOP3.LUT P0, PT, PT, PT, UP0, 0x80, 0x8 ;  /* 0x000000000008781c */ /* 0x000fe20003f0f008 */
[----:B------:R-:W-:Y:S01]  /*1490*/  IMAD.IADD R6, R7, 0x1, R6 ;  /* 0x0000000107067824 */ /* 0x000fe200078e0206 */
[----:B------:R-:W-:Y:S01]  /*14a0*/  ISETP.GE.AND P1, PT, R37, R9, PT ;  /* 0x000000092500720c */ /* 0x000fe20003f26270 */
[----:B------:R-:W-:Y:S01]  /*14b0*/  UISETP.GE.AND UP0, UPT, UR24, 0x1, UPT ;  /* 0x000000011800788c */ /* 0x000fe2000bf06270 */
[----:B------:R-:W-:Y:S02]  /*14c0*/  SEL R8, R8, RZ, P0 ;  /* 0x000000ff08087207 */ /* 0x000fe40000000000 */
[----:B------:R-:W-:-:S03]  /*14d0*/  SEL R6, R6, RZ, P0 ;  /* 0x000000ff06067207 */ /* 0x000fc60000000000 */
[----:B------:R-:W-:-:S05]  /*14e0*/  IMAD.SHL.U32 R7, R8, 0x8, RZ ;  /* 0x0000000808077824 */ /* 0x000fca00078e00ff */
[----:B------:R-:W-:Y:S01]  /*14f0*/  LOP3.LUT P0, RZ, R7, 0x8, RZ, 0xc0, !PT ;  /* 0x0000000807ff7812 */ /* 0x000fe2000780c0ff */
[----:B------:R-:W-:-:S12]  /*1500*/  IMAD.SHL.U32 R7, R8, 0x4, RZ ;  /* 0x0000000408077824 */ /* 0x000fd800078e00ff */
[----:B------:R-:W-:Y:S01]  /*1510*/  LDGSTS.E.LTC128B.64 [R5+0x1000], desc[UR32][R10.64], P0 ;  /* 0x010000000a057fae */ /* 0x000fe200081a1620 */
[----:B------:R-:W-:-:S04]  /*1520*/  IADD3 R12, P0, PT, R10, UR14, RZ ;  /* 0x0000000e0a0c7c10 */ /* 0x000fc8000ff1e0ff */
[----:B------:R-:W-:Y:S02]  /*1530*/  IADD3.X R13, PT, PT, R11, UR15, RZ, P0, !PT ;  /* 0x0000000f0b0d7c10 */ /* 0x000fe400087fe4ff */
[----:B------:R-:W-:Y:S01]  /*1540*/  LOP3.LUT P0, RZ, R7, 0x8, RZ, 0xc0, !PT ;  /* 0x0000000807ff7812 */ /* 0x000fe2000780c0ff */
[----:B------:R-:W-:-:S12]  /*1550*/  IMAD.SHL.U32 R7, R8, 0x2, RZ ;  /* 0x0000000208077824 */ /* 0x000fd800078e00ff */
[----:B------:R1:W-:Y:S01]  /*1560*/  LDGSTS.E.LTC128B.64 [R5+0x1100], desc[UR32][R12.64], P0 ;  /* 0x011000000c057fae */ /* 0x0003e200081a1620 */
[----:B------:R-:W-:-:S04]  /*1570*/  IADD3 R14, P0, PT, R12, UR14, RZ ;  /* 0x0000000e0c0e7c10 */ /* 0x000fc8000ff1e0ff */
[----:B------:R-:W-:Y:S02]  /*1580*/  IADD3.X R15, PT, PT, R13, UR15, RZ, P0, !PT ;  /* 0x0000000f0d0f7c10 */ /* 0x000fe400087fe4ff */
[----:B------:R-:W-:Y:S01]  /*1590*/  LOP3.LUT P0, RZ, R7, 0x8, RZ, 0xc0, !PT ;  /* 0x0000000807ff7812 */ /* 0x000fe2000780c0ff */
[----:B------:R-:W-:-:S12]  /*15a0*/  IMAD.SHL.U32 R7, R6, 0x8, RZ ;  /* 0x0000000806077824 */ /* 0x000fd800078e00ff */
[----:B------:R2:W-:Y:S01]  /*15b0*/  LDGSTS.E.LTC128B.64 [R5+0x1200], desc[UR32][R14.64], P0 ;  /* 0x012000000e057fae */ /* 0x0005e200081a1620 */
[----:B------:R-:W-:-:S04]  /*15c0*/  IADD3 R22, P0, PT, R14, UR14, RZ ;  /* 0x0000000e0e167c10 */ /* 0x000fc8000ff1e0ff */
[----:B------:R-:W-:Y:S02]  /*15d0*/  IADD3.X R23, PT, PT, R15, UR15, RZ, P0, !PT ;  /* 0x0000000f0f177c10 */ /* 0x000fe400087fe4ff */
[----:B------:R-:W-:Y:S02]  /*15e0*/  LOP3.LUT P0, RZ, R8, 0x8, RZ, 0xc0, !PT ;  /* 0x0000000808ff7812 */ /* 0x000fe4000780c0ff */
[----:B-1----:R-:W-:-:S11]  /*15f0*/  CS2R R12, SRZ ;  /* 0x00000000000c7805 */ /* 0x002fd6000001ff00 */
[----:B------:R1:W-:Y:S01]  /*1600*/  LDGSTS.E.LTC128B.64 [R5+0x1300], desc[UR32][R22.64], P0 ;  /* 0x0130000016057fae */ /* 0x0003e200081a1620 */
[----:B---3--:R-:W-:-:S04]  /*1610*/  IADD3 R10, P0, PT, R20, UR8, RZ ;  /* 0x00000008140a7c10 */ /* 0x008fc8000ff1e0ff */
[----:B------:R-:W-:Y:S02]  /*1620*/  IADD3.X R11, PT, PT, R21, UR9, RZ, P0, !PT ;  /* 0x00000009150b7c10 */ /* 0x000fe400087fe4ff */
[----:B------:R-:W-:Y:S01]  /*1630*/  LOP3.LUT P0, RZ, R7, 0x8, RZ, 0xc0, !PT ;  /* 0x0000000807ff7812 */ /* 0x000fe2000780c0ff */
[----:B------:R-:W-:Y:S01]  /*1640*/  IMAD.SHL.U32 R7, R6, 0x4, RZ ;  /* 0x0000000406077824 */ /* 0x000fe200078e00ff */
[----:B------:R-:W-:Y:S02]  /*1650*/  LOP3.LUT R21, R2, 0x1f, RZ, 0xc0, !PT ;  /* 0x0000001f02157812 */ /* 0x000fe400078ec0ff */
[----:B--2---:R-:W-:Y:S02]  /*1660*/  CS2R R14, SRZ ;  /* 0x00000000000e7805 */ /* 0x004fe4000001ff00 */
[----:B------:R-:W-:-:S05]  /*1670*/  SHF.R.U32.HI R21, RZ, 0x3, R21 ;  /* 0x00000003ff157819 */ /* 0x000fca0000011615 */
[----:B------:R-:W-:Y:S02]  /*1680*/  IMAD.SHL.U32 R20, R21, 0x100, RZ ;  /* 0x0000010015147824 */ /* 0x000fe400078e00ff */
[----:B------:R-:W-:Y:S01]  /*1690*/  LDGSTS.E.LTC128B.64 [R36+0x4000], desc[UR32][R10.64], P0 ;  /* 0x040000000a247fae */ /* 0x000fe200081a1620 */
[----:B------:R-:W-:Y:S01]  /*16a0*/  LOP3.LUT P0, RZ, R7, 0x8, RZ, 0xc0, !PT ;  /* 0x0000000807ff7812 */ /* 0x000fe2000780c0ff */
[----:B------:R-:W-:Y:S02]  /*16b0*/  IMAD.SHL.U32 R7, R6, 0x2, RZ ;  /* 0x0000000206077824 */ /* 0x000fe400078e00ff */
[----:B-1----:R-:W-:-:S10]  /*16c0*/  IMAD.U32 R5, RZ, RZ, UR7 ;  /* 0x00000007ff057e24 */ /* 0x002fd4000f8e00ff */
[----:B------:R1:W-:Y:S01]  /*16d0*/  LDGSTS.E.LTC128B.64 [R36+0x4080], desc[UR32][R10.64+0x80], P0 ;  /* 0x040800800a247fae */ /* 0x0003e200081a1620 */
[----:B------:R-:W-:-:S04]  /*16e0*/  IADD3 R24, P0, PT, R10, UR12, RZ ;  /* 0x0000000c0a187c10 */ /* 0x000fc8000ff1e0ff */
[----:B------:R-:W-:Y:S02]  /*16f0*/  IADD3.X R25, PT, PT, R11, UR13, RZ, P0, !PT ;  /* 0x0000000d0b197c10 */ /* 0x000fe400087fe4ff */
[----:B------:R-:W-:-:S13]  /*1700*/  LOP3.LUT P0, RZ, R7, 0x8, RZ, 0xc0, !PT ;  /* 0x0000000807ff7812 */ /* 0x000fda000780c0ff */
[----:B------:R2:W-:Y:S01]  /*1710*/  LDGSTS.E.LTC128B.64 [R36+0x4800], desc[UR32][R24.64], P0 ;  /* 0x0480000018247fae */ /* 0x0005e200081a1620 */
[----:B------:R-:W-:-:S13]  /*1720*/  LOP3.LUT P0, RZ, R6, 0x8, RZ, 0xc0, !PT ;  /* 0x0000000806ff7812 */ /* 0x000fda000780c0ff */
[----:B------:R2:W-:Y:S01]  /*1730*/  LDGSTS.E.LTC128B.64 [R36+0x4880], desc[UR32][R24.64+0x80], P0 ;  /* 0x0488008018247fae */ /* 0x0005e200081a1620 */
[----:B------:R-:W-:-:S03]  /*1740*/  ISETP.GE.AND P0, PT, R37, R47, PT ;  /* 0x0000002f2500720c */ /* 0x000fc60003f06270 */
[----:B------:R-:W0:Y:S01]  /*1750*/  LDGDEPBAR ;  /* 0x00000000000079af */ /* 0x000e220000000000 */
[----:B------:R-:W-:-:S04]  /*1760*/  SEL R6, RZ, 0x1, !P0 ;  /* 0x00000001ff067807 */ /* 0x000fc80004000000 */
[----:B------:R-:W-:Y:S02]  /*1770*/  LOP3.LUT P0, RZ, R5, 0xff, R6, 0xc8, !PT ;  /* 0x000000ff05ff7812 */ /* 0x000fe4000780c806 */
[----:B------:R-:W-:Y:S02]  /*1780*/  SEL R6, RZ, 0x1, !P2 ;  /* 0x00000001ff067807 */ /* 0x000fe40005000000 */
[----:B------:R-:W-:Y:S02]  /*1790*/  SEL R7, RZ, 0x2, !P0 ;  /* 0x00000002ff077807 */ /* 0x000fe40004000000 */
[----:B------:R-:W-:-:S04]  /*17a0*/  PLOP3.LUT P0, PT, PT, PT, UP1, 0x40, 0x4 ;  /* 0x000000000004781c */ /* 0x000fc80003f0e818 */
[----:B------:R-:W-:-:S04]  /*17b0*/  ISETP.GE.OR P0, PT, R47, R37, P0 ;  /* 0x000000252f00720c */ /* 0x000fc80000706670 */
[----:B------:R-:W-:Y:S02]  /*17c0*/  SEL R7, R7, RZ, P0 ;  /* 0x000000ff07077207 */ /* 0x000fe40000000000 */
[----:B------:R-:W-:Y:S02]  /*17d0*/  ISETP.GE.AND P0, PT, R38, R9, PT ;  /* 0x000000092600720c */ /* 0x000fe40003f06270 */
[----:B------:R-:W-:Y:S01]  /*17e0*/  SEL R7, R7, RZ, !P3 ;  /* 0x000000ff07077207 */ /* 0x000fe20005800000 */
[----:B------:R-:W-:-:S04]  /*17f0*/  DEPBAR.LE SB0, 0x1 ;  /* 0x000080400000791a */ /* 0x000fc80000000000 */
[----:B------:R-:W-:Y:S01]  /*1800*/  SEL R8, RZ, 0x1, !P0 ;  /* 0x00000001ff087807 */ /* 0x000fe20004000000 */
[----:B------:R-:W-:Y:S01]  /*1810*/  BAR.SYNC.DEFER_BLOCKING 0x0 ;  /* 0x0000000000007b1d */ /* 0x000fe20000010000 */
[----:B------:R-:W-:Y:S02]  /*1820*/  ISETP.GE.AND P0, PT, R47, UR29, PT ;  /* 0x0000001d2f007c0c */ /* 0x000fe4000bf06270 */
[----:B------:R-:W-:Y:S02]  /*1830*/  LOP3.LUT P2, RZ, R5, 0xff, R8, 0xc8, !PT ;  /* 0x000000ff05ff7812 */ /* 0x000fe4000784c808 */
[----:B------:R-:W-:Y:S01]  /*1840*/  SEL R5, R7, RZ, !P0 ;  /* 0x000000ff07057207 */ /* 0x000fe20004000000 */
[----:B------:R-:W-:Y:S01]  /*1850*/  IMAD.U32 R7, RZ, RZ, UR7 ;  /* 0x00000007ff077e24 */ /* 0x000fe2000f8e00ff */
[----:B------:R-:W-:Y:S02]  /*1860*/  PLOP3.LUT P0, PT, PT, PT, UP1, 0x40, 0x4 ;  /* 0x000000000004781c */ /* 0x000fe40003f0e818 */
[----:B------:R-:W-:-:S02]  /*1870*/  SEL R0, RZ, 0x4, !P2 ;  /* 0x00000004ff007807 */ /* 0x000fc40005000000 */
[----:B------:R-:W-:Y:S02]  /*1880*/  ISETP.GE.OR P0, PT, R9, R38, P0 ;  /* 0x000000260900720c */ /* 0x000fe40000706670 */
[----:B------:R-:W-:Y:S02]  /*1890*/  SEL R8, RZ, 0x1, !P1 ;  /* 0x00000001ff087807 */ /* 0x000fe40004800000 */
[----:B------:R-:W-:Y:S02]  /*18a0*/  SEL R0, R0, RZ, P0 ;  /* 0x000000ff00007207 */ /* 0x000fe40000000000 */
[----:B------:R-:W-:Y:S02]  /*18b0*/  LOP3.LUT P1, RZ, R7, 0xff, R8, 0xc8, !PT ;  /* 0x000000ff07ff7812 */ /* 0x000fe4000782c808 */
[----:B------:R-:W-:Y:S02]  /*18c0*/  PLOP3.LUT P0, PT, PT, PT, UP1, 0x40, 0x4 ;  /* 0x000000000004781c */ /* 0x000fe40003f0e818 */
[----:B------:R-:W-:-:S02]  /*18d0*/  LOP3.LUT R7, R21, 0x7, R2, 0x78, !PT ;  /* 0x0000000715077812 */ /* 0x000fc400078e7802 */
[----:B------:R-:W-:Y:S02]  /*18e0*/  SEL R4, RZ, 0x8, !P1 ;  /* 0x00000008ff047807 */ /* 0x000fe40004800000 */
[----:B------:R-:W-:Y:S01]  /*18f0*/  ISETP.GE.OR P0, PT, R9, R37, P0 ;  /* 0x000000250900720c */ /* 0x000fe20000706670 */
[----:B------:R-:W-:Y:S01]  /*1900*/  IMAD R20, R7, 0x10, R20 ;  /* 0x0000001007147824 */ /* 0x000fe200078e0214 */
[----:B------:R-:W-:Y:S02]  /*1910*/  ISETP.GE.AND P1, PT, R44, UR29, PT ;  /* 0x0000001d2c007c0c */ /* 0x000fe4000bf26270 */
[----:B------:R-:W-:Y:S02]  /*1920*/  SEL R4, R4, RZ, P0 ;  /* 0x000000ff04047207 */ /* 0x000fe40000000000 */
[----:B------:R-:W-:Y:S02]  /*1930*/  SEL R8, RZ, 0x2, P1 ;  /* 0x00000002ff087807 */ /* 0x000fe40000800000 */
[----:B------:R-:W-:-:S02]  /*1940*/  SEL R7, RZ, 0x4, P1 ;  /* 0x00000004ff077807 */ /* 0x000fc40000800000 */
[----:B------:R-:W-:Y:S02]  /*1950*/  ISETP.GE.AND P2, PT, R39, UR16, PT ;  /* 0x0000001027007c0c */ /* 0x000fe4000bf46270 */
[----:B------:R-:W-:Y:S02]  /*1960*/  ISETP.LT.AND P0, PT, R40, UR16, !P1 ;  /* 0x0000001028007c0c */ /* 0x000fe4000cf01270 */
[----:B------:R-:W-:Y:S02]  /*1970*/  SEL R8, R8, RZ, !P2 ;  /* 0x000000ff08087207 */ /* 0x000fe40005000000 */
[----:B------:R-:W-:Y:S02]  /*1980*/  SEL R7, R7, RZ, !P6 ;  /* 0x000000ff07077207 */ /* 0x000fe40007000000 */
[----:B-1----:R-:W-:Y:S02]  /*1990*/  SEL R10, RZ, 0x1, !P0 ;  /* 0x00000001ff0a7807 */ /* 0x002fe40004000000 */
[----:B------:R-:W-:-:S02]  /*19a0*/  ISETP.GE.AND P0, PT, R9, UR29, PT ;  /* 0x0000001d09007c0c */ /* 0x000fc4000bf06270 */
[----:B------:R-:W-:Y:S02]  /*19b0*/  SEL R0, R0, RZ, !P4 ;  /* 0x000000ff00007207 */ /* 0x000fe40006000000 */
[----:B------:R-:W-:Y:S02]  /*19c0*/  IADD3 R8, PT, PT, R7, R8, R10 ;  /* 0x0000000807087210 */ /* 0x000fe40007ffe00a */
[----:B------:R-:W-:Y:S02]  /*19d0*/  CS2R R10, SRZ ;  /* 0x00000000000a7805 */ /* 0x000fe4000001ff00 */
[----:B------:R-:W-:Y:S02]  /*19e0*/  SEL R7, RZ, 0x8, P1 ;  /* 0x00000008ff077807 */ /* 0x000fe40000800000 */
[----:B------:R-:W-:Y:S02]  /*19f0*/  SEL R0, R0, RZ, !P0 ;  /* 0x000000ff00007207 */ /* 0x000fe40004000000 */
[----:B------:R-:W-:-:S02]  /*1a00*/  SEL R4, R4, RZ, !P3 ;  /* 0x000000ff04047207 */ /* 0x000fc40005800000 */
[----:B------:R-:W-:Y:S02]  /*1a10*/  SEL R7, R7, RZ, !P5 ;  /* 0x000000ff07077207 */ /* 0x000fe40006800000 */
[----:B------:R-:W-:Y:S02]  /*1a20*/  IADD3 R0, PT, PT, R0, R5, R6 ;  /* 0x0000000500007210 */ /* 0x000fe40007ffe006 */
[----:B------:R-:W-:Y:S01]  /*1a30*/  SEL R43, R4, RZ, !P0 ;  /* 0x000000ff042b7207 */ /* 0x000fe20004000000 */
[----:B------:R-:W-:Y:S01]  /*1a40*/  IMAD.IADD R42, R8, 0x1, R7 ;  /* 0x00000001082a7824 */ /* 0x000fe200078e0207 */
[----:B------:R-:W-:Y:S02]  /*1a50*/  IADD3 R50, P0, PT, R24, UR8, RZ ;  /* 0x0000000818327c10 */ /* 0x000fe4000ff1e0ff */
[----:B------:R-:W-:Y:S02]  /*1a60*/  CS2R R8, SRZ ;  /* 0x0000000000087805 */ /* 0x000fe4000001ff00 */
[----:B------:R-:W-:Y:S01]  /*1a70*/  IADD3 R48, P1, PT, R22, UR10, RZ ;  /* 0x0000000a16307c10 */ /* 0x000fe2000ff3e0ff */
[----:B------:R-:W-:Y:S01]  /*1a80*/  IMAD.IADD R43, R0, 0x1, R43 ;  /* 0x00000001002b7824 */ /* 0x000fe200078e022b */
[----:B------:R-:W-:-:S02]  /*1a90*/  CS2R R6, SRZ ;  /* 0x0000000000067805 */ /* 0x000fc4000001ff00 */
[----:B------:R-:W-:Y:S02]  /*1aa0*/  CS2R R4, SRZ ;  /* 0x0000000000047805 */ /* 0x000fe4000001ff00 */
[----:B------:R-:W-:Y:S02]  /*1ab0*/  IADD3.X R51, PT, PT, R25, UR9, RZ, P0, !PT ;  /* 0x0000000919337c10 */ /* 0x000fe400087fe4ff */
[----:B------:R-:W-:Y:S01]  /*1ac0*/  IADD3.X R49, PT, PT, R23, UR11, RZ, P1, !PT ;  /* 0x0000000b17317c10 */ /* 0x000fe20008ffe4ff */
[----:B--2---:R-:W-:Y:S06]  /*1ad0*/  BRA.U !UP0, `(.L_x_3) ;  /* 0x0000000908e47547 */ /* 0x004fec000b800000 */
[----:B------:R-:W-:Y:S01]  /*1ae0*/  UPRMT UR4, UR4, 0x8880, URZ ;  /* 0x0000888004047896 */ /* 0x000fe200080000ff */
[----:B------:R-:W-:Y:S01]  /*1af0*/  IMAD.SHL.U32 R0, R2, 0x10, RZ ;  /* 0x0000001002007824 */ /* 0x000fe200078e00ff */
[----:B------:R-:W-:Y:S01]  /*1b00*/  UIADD3 UR24, UPT, UPT, UR24, -0x2, URZ ;  /* 0xfffffffe18187890 */ /* 0x000fe2000fffe0ff */
[----:B------:R-:W-:Y:S01]  /*1b10*/  IMAD.U32 R15, RZ, RZ, UR6 ;  /* 0x00000006ff0f7e24 */ /* 0x000fe2000f8e00ff */
[----:B------:R-:W-:Y:S01]  /*1b20*/  ULEA UR5, UR27, UR4, 0x5 ;  /* 0x000000041b057291 */ /* 0x000fe2000f8e28ff */
[----:B------:R-:W-:Y:S01]  /*1b30*/  VIADD R14, R28, 0x10 ;  /* 0x000000101c0e7836 */ /* 0x000fe20000000000 */
[----:B------:R-:W-:Y:S01]  /*1b40*/  ULEA UR4, UR27, UR25, 0x5 ;  /* 0x000000191b047291 */ /* 0x000fe2000f8e28ff */
[----:B------:R-:W-:Y:S01]  /*1b50*/  LOP3.LUT R0, R0, 0x70, RZ, 0xc0, !PT ;  /* 0x0000007000007812 */ /* 0x000fe200078ec0ff */
[----:B------:R-:W-:Y:S01]  /*1b60*/  USHF.L.U32 UR5, UR5, 0x4, URZ ;  /* 0x0000000405057899 */ /* 0x000fe200080006ff */
[----:B------:R-:W-:Y:S01]  /*1b70*/  IADD3 R24, PT, PT, R20, 0x3000, R15 ;  /* 0x0000300014187810 */ /* 0x000fe20007ffe00f */
[----:B------:R-:W-:Y:S01]  /*1b80*/  USHF.L.U32 UR4, UR4, 0x7, URZ ;  /* 0x0000000704047899 */ /* 0x000fe200080006ff */
[----:B------:R-:W-:Y:S01]  /*1b90*/  PRMT R20, R0, 0x6540, R21 ;  /* 0x0000654000147816 */ /* 0x000fe20000000015 */
[----:B------:R-:W-:Y:S01]  /*1ba0*/  ULEA UR5, UR5, UR6, 0x3 ;  /* 0x0000000605057291 */ /* 0x000fe2000f8e18ff */
[--C-:B------:R-:W-:Y:S01]  /*1bb0*/  SHF.R.U32.HI R15, RZ, 0x3, R2.reuse ;  /* 0x00000003ff0f7819 */ /* 0x100fe20000011602 */
[----:B------:R-:W-:Y:S01]  /*1bc0*/  UIADD3 UR23, UPT, UPT, UR6, 0x2000, URZ ;  /* 0x0000200006177890 */ /* 0x000fe2000fffe0ff */
[----:B------:R-:W-:Y:S01]  /*1bd0*/  ISETP.NE.AND P0, PT, RZ, UR24, PT ;  /* 0x00000018ff007c0c */ /* 0x000fe2000bf05270 */
[----:B------:R-:W-:Y:S01]  /*1be0*/  UMOV UR22, 0x2 ;  /* 0x0000000200167882 */ /* 0x000fe20000000000 */
[----:B------:R-:W-:Y:S01]  /*1bf0*/  LOP3.LUT R15, R15, 0x3, RZ, 0xc0, !PT ;  /* 0x000000030f0f7812 */ /* 0x000fe200078ec0ff */
[----:B------:R-:W-:Y:S01]  /*1c00*/  UMOV UR21, 0x2000 ;  /* 0x0000200000157882 */ /* 0x000fe20000000000 */
[----:B------:R-:W1:Y:S01]  /*1c10*/  LDS.128 R24, [R24+UR4] ;  /* 0x0000000418187984 */ /* 0x000e620008000c00 */
[----:B------:R-:W-:Y:S01]  /*1c20*/  ISETP.GE.AND P3, PT, R14, UR17, PT ;  /* 0x000000110e007c0c */ /* 0x000fe2000bf66270 */
[----:B------:R-:W-:Y:S01]  /*1c30*/  UMOV UR37, URZ ;  /* 0x000000ff00257c82 */ /* 0x000fe20008000000 */
[----:B------:R-:W-:Y:S01]  /*1c40*/  LOP3.LUT R2, R15, 0x7, R2, 0x78, !PT ;  /* 0x000000070f027812 */ /* 0x000fe200078e7802 */
[----:B------:R-:W2:Y:S01]  /*1c50*/  LDS.128 R20, [R20+UR5] ;  /* 0x0000000514147984 */ /* 0x000ea20008000c00 */
[----:B------:R-:W-:-:S02]  /*1c60*/  LOP3.LUT R15, R3, 0x300, RZ, 0xc0, !PT ;  /* 0x00000300030f7812 */ /* 0x000fc400078ec0ff */
[----:B------:R-:W-:Y:S02]  /*1c70*/  LOP3.LUT R3, R0, 0x300, R3, 0xf8, !PT ;  /* 0x0000030000037812 */ /* 0x000fe400078ef803 */
[----:B------:R-:W-:Y:S01]  /*1c80*/  SEL R43, R43, RZ, P0 ;  /* 0x000000ff2b2b7207 */ /* 0x000fe20000000000 */
[----:B------:R-:W-:Y:S01]  /*1c90*/  IMAD R2, R2, 0x10, R15 ;  /* 0x0000001002027824 */ /* 0x000fe200078e020f */
[----:B------:R-:W-:Y:S02]  /*1ca0*/  CS2R R14, SRZ ;  /* 0x00000000000e7805 */ /* 0x000fe4000001ff00 */
[----:B------:R-:W-:Y:S02]  /*1cb0*/  SEL R42, R42, RZ, P0 ;  /* 0x000000ff2a2a7207 */ /* 0x000fe40000000000 */
[----:B------:R-:W-:Y:S01]  /*1cc0*/  LOP3.LUT R0, R3, 0x40, RZ, 0x3c, !PT ;  /* 0x0000004003007812 */ /* 0x000fe200078e3cff */
[----:B------:R-:W-:Y:S01]  /*1cd0*/  VIADD R2, R2, UR6 ;  /* 0x0000000602027c36 */ /* 0x000fe20008000000 */
[----:B------:R-:W-:-:S06]  /*1ce0*/  UMOV UR6, 0xffffe000 ;  /* 0xffffe00000067882 */ /* 0x000fcc0000000000 */
.L_x_4:
[C---:B-12--5:R-:W5:Y:S01]  /*1cf0*/  DMMA.8x8x4 R4, R20.reuse, R24, R4 ;  /* 0x000000181404723f */ /* 0x066f620000000004 */
[----:B------:R-:W-:Y:S01]  /*1d00*/  LDS.128 R32, [R3+UR5+0x400] ;  /* 0x0004000503207984 */ /* 0x000fe20008000c00 */
[----:B------:R-:W-:Y:S02]  /*1d10*/  UIADD3 UR37, UPT, UPT, UR37, 0x1, URZ ;  /* 0x0000000125257890 */ /* 0x000fe4000fffe0ff */
[----:B------:R-:W-:Y:S01]  /*1d20*/  IMAD.MOV.U32 R52, RZ, RZ, R50 ;  /* 0x000000ffff347224 */ /* 0x000fe200078e0032 */
[----:B------:R-:W-:Y:S01]  /*1d30*/  UIADD3 UR22, UPT, UPT, UR22, 0x1, URZ ;  /* 0x0000000116167890 */ /* 0x000fe2000fffe0ff */
[----:B------:R-:W-:Y:S01]  /*1d40*/  IMAD.SHL.U32 R50, R42, 0x8, RZ ;  /* 0x000000082a327824 */ /* 0x000fe200078e00ff */
[----:B------:R-:W-:Y:S01]  /*1d50*/  UISETP.NE.AND UP0, UPT, UR37, 0x3, UPT ;  /* 0x000000032500788c */ /* 0x000fe2000bf05270 */
[----:B------:R-:W-:Y:S01]  /*1d60*/  IMAD.MOV.U32 R53, RZ, RZ, R51 ;  /* 0x000000ffff357224 */ /* 0x000fe200078e0033 */
[----:B------:R-:W1:Y:S01]  /*1d70*/  LDS.128 R28, [R2+UR4+0x3400] ;  /* 0x00340004021c7984 */ /* 0x000e620008000c00 */
[----:B------:R-:W-:Y:S01]  /*1d80*/  VIADD R51, R41, UR23 ;  /* 0x0000001729337c36 */ /* 0x000fe20008000000 */
[----:B------:R-:W-:Y:S01]  /*1d90*/  LOP3.LUT P0, RZ, R50, 0x8, RZ, 0xc0, !PT ;  /* 0x0000000832ff7812 */ /* 0x000fe2000780c0ff */
[----:B---3--:R-:W-:Y:S01]  /*1da0*/  VIADD R46, R3, UR5 ;  /* 0x00000005032e7c36 */ /* 0x008fe20008000000 */
[----:B------:R-:W-:Y:S01]  /*1db0*/  USEL UR36, UR6, 0x1000, !UP0 ;  /* 0x0000100006247887 */ /* 0x000fe2000c000000 */
[----:B------:R-:W-:Y:S01]  /*1dc0*/  VIADD R50, R36, UR21 ;  /* 0x0000001524327c36 */ /* 0x000fe20008000000 */
[----:B------:R-:W-:Y:S01]  /*1dd0*/  USEL UR37, UR37, URZ, UP0 ;  /* 0x000000ff25257287 */ /* 0x000fe20008000000 */
[-C--:B------:R-:W5:Y:S01]  /*1de0*/  DMMA.8x8x4 R8, R20, R26.reuse, R8 ;  /* 0x0000001a1408723f */ /* 0x080f620000000008 */
[----:B------:R-:W-:Y:S02]  /*1df0*/  UISETP.NE.AND UP0, UPT, UR22, 0x3, UPT ;  /* 0x000000031600788c */ /* 0x000fe4000bf05270 */
[----:B------:R-:W-:Y:S01]  /*1e00*/  UIADD3 UR34, UPT, UPT, UR24, -0x1, URZ ;  /* 0xffffffff18227890 */ /* 0x000fe2000fffe0ff */
[----:B------:R-:W-:Y:S01]  /*1e10*/  IMAD.SHL.U32 R54, R43, 0x8, RZ ;  /* 0x000000082b367824 */ /* 0x000fe200078e00ff */
[----:B------:R-:W-:Y:S01]  /*1e20*/  USEL UR35, UR6, 0x1000, !UP0 ;  /* 0x0000100006237887 */ /* 0x000fe2000c000000 */
[----:B------:R-:W-:Y:S01]  /*1e30*/  VIADD R45, R2, UR4 ;  /* 0x00000004022d7c36 */ /* 0x000fe20008000000 */
[----:B------:R-:W-:Y:S01]  /*1e40*/  USEL UR22, UR22, URZ, UP0 ;  /* 0x000000ff16167287 */ /* 0x000fe20008000000 */
[----:B------:R-:W-:Y:S01]  /*1e50*/  @!PT LDS RZ, [RZ] ;  /* 0x00000000fffff984 */ /* 0x000fe20000000800 */
[----:B------:R-:W-:Y:S01]  /*1e60*/  @!PT LDS RZ, [RZ] ;  /* 0x00000000fffff984 */ /* 0x000fe20000000800 */
[----:B------:R-:W-:Y:S01]  /*1e70*/  @!PT LDS RZ, [RZ] ;  /* 0x00000000fffff984 */ /* 0x000fe20000000800 */
[----:B------:R2:W-:Y:S01]  /*1e80*/  LDGSTS.E.LTC128B.64 [R51], desc[UR32][R48.64], P0 ;  /* 0x0000000030337fae */ /* 0x0005e200081a1620 */
[----:B------:R-:W-:Y:S01]  /*1e90*/  LOP3.LUT P1, RZ, R54, 0x8, RZ, 0xc0, !PT ;  /* 0x0000000836ff7812 */ /* 0x000fe2000782c0ff */
[----:B------:R-:W-:Y:S01]  /*1ea0*/  VIADD R44, R44, 0x10 ;  /* 0x000000102c2c7836 */ /* 0x000fe20000000000 */
[----:B------:R-:W-:Y:S01]  /*1eb0*/  IADD3 R54, P0, PT, R48, UR14, RZ ;  /* 0x0000000e30367c10 */ /* 0x000fe2000ff1e0ff */
[----:B------:R-:W-:Y:S02]  /*1ec0*/  UISETP.GT.AND UP0, UPT, UR24, -0x1, UPT ;  /* 0xffffffff1800788c */ /* 0x000fe4000bf04270 */
[----:B------:R-:W-:Y:S01]  /*1ed0*/  UIADD3 UR21, UPT, UPT, UR35, UR21, URZ ;  /* 0x0000001523157290 */ /* 0x000fe2000fffe0ff */
[----:B------:R-:W-:Y:S01]  /*1ee0*/  IADD3.X R55, PT, PT, R49, UR15, RZ, P0, !PT ;  /* 0x0000000f31377c10 */ /* 0x000fe200087fe4ff */
[C---:B------:R-:W5:Y:S01]  /*1ef0*/  DMMA.8x8x4 R12, R22.reuse, R26, R12 ;  /* 0x0000001a160c723f */ /* 0x040f62000000000c */
[----:B------:R-:W-:Y:S01]  /*1f00*/  UIADD3 UR23, UPT, UPT, UR35, UR23, URZ ;  /* 0x0000001723177290 */ /* 0x000fe2000fffe0ff */
[----:B------:R-:W-:Y:S04]  /*1f10*/  UMOV UR24, UR34 ;  /* 0x0000002200187c82 */ /* 0x000fe80008000000 */
[----:B------:R-:W-:Y:S10]  /*1f20*/  LDGSTS.E.LTC128B.64 [R50+0x3000], desc[UR32][R52.64], P1 ;  /* 0x0300000034327fae */ /* 0x000ff400089a1620 */
[----:B------:R3:W5:Y:S02]  /*1f30*/  DMMA.8x8x4 R16, R22, R24, R16 ;  /* 0x000000181610723f */ /* 0x0007640000000010 */
[----:B---3--:R-:W-:Y:S02]  /*1f40*/  LDS.128 R20, [R0+UR5+0x800] ;  /* 0x0008000500147984 */ /* 0x008fe40008000c00 */
[----:B--2---:R-:W-:Y:S05]  /*1f50*/  IMAD.SHL.U32 R48, R42, 0x4, RZ ;  /* 0x000000042a307824 */ /* 0x004fea00078e00ff */
[----:B------:R-:W-:Y:S01]  /*1f60*/  LOP3.LUT P0, RZ, R48, 0x8, RZ, 0xc0, !PT ;  /* 0x0000000830ff7812 */ /* 0x000fe2000780c0ff */
[----:B------:R-:W-:Y:S01]  /*1f70*/  IMAD.SHL.U32 R48, R43, 0x4, RZ ;  /* 0x000000042b307824 */ /* 0x000fe200078e00ff */
[----:B------:R-:W2:-:S05]  /*1f80*/  LDS.128 R24, [R2+UR4+0x3800] ;  /* 0x0038000402187984 */ /* 0x000e8a0008000c00 */
[C---:B-1---5:R-:W5:Y:S04]  /*1f90*/  DMMA.8x8x4 R4, R34.reuse, R28, R4 ;  /* 0x0000001c2204723f */ /* 0x062f680000000004 */
[----:B------:R-:W-:Y:S01]  /*1fa0*/  LOP3.LUT P1, RZ, R48, 0x8, RZ, 0xc0, !PT ;  /* 0x0000000830ff7812 */ /* 0x000fe2000782c0ff */
[----:B------:R-:W-:Y:S01]  /*1fb0*/  IMAD.U32 R48, RZ, RZ, UR7 ;  /* 0x00000007ff307e24 */ /* 0x000fe2000f8e00ff */
[----:B------:R-:W-:Y:S01]  /*1fc0*/  @!PT LDS RZ, [RZ] ;  /* 0x00000000fffff984 */ /* 0x000fe20000000800 */
[----:B------:R-:W-:Y:S01]  /*1fd0*/  @!PT LDS RZ, [RZ] ;  /* 0x00000000fffff984 */ /* 0x000fe20000000800 */
[----:B------:R-:W-:Y:S01]  /*1fe0*/  @!PT LDS RZ, [RZ] ;  /* 0x00000000fffff984 */ /* 0x000fe20000000800 */
[----:B------:R-:W-:Y:S01]  /*1ff0*/  LDGSTS.E.LTC128B.64 [R51+0x100], desc[UR32][R54.64], P0 ;  /* 0x0010000036337fae */ /* 0x000fe200081a1620 */
[----:B------:R-:W-:Y:S04]  /*2000*/  IADD3 R56, P0, PT, R52, UR12, RZ ;  /* 0x0000000c34387c10 */ /* 0x000fe8000ff1e0ff */
[----:B------:R-:W-:Y:S05]  /*2010*/  IADD3.X R57, PT, PT, R53, UR13, RZ, P0, !PT ;  /* 0x0000000d35397c10 */ /* 0x000fea00087fe4ff */
[-C--:B------:R-:W5:Y:S01]  /*2020*/  DMMA.8x8x4 R8, R34, R30.reuse, R8 ;  /* 0x0000001e2208723f */ /* 0x080f620000000008 */
[----:B------:R1:W-:Y:S03]  /*2030*/  LDGSTS.E.LTC128B.64 [R50+0x3080], desc[UR32][R52.64+0x80], P1 ;  /* 0x0308008034327fae */ /* 0x0003e600089a1620 */
[----:B------:R-:W-:Y:S04]  /*2040*/  IADD3 R58, P0, PT, R54, UR14, RZ ;  /* 0x0000000e363a7c10 */ /* 0x000fe8000ff1e0ff */
[----:B------:R-:W-:Y:S02]  /*2050*/  IADD3.X R59, PT, PT, R55, UR15, RZ, P0, !PT ;  /* 0x0000000f373b7c10 */ /* 0x000fe400087fe4ff */
[----:B------:R-:W-:Y:S06]  /*2060*/  PLOP3.LUT P0, PT, PT, PT, UP1, 0x40, 0x4 ;  /* 0x000000000004781c */ /* 0x000fec0003f0e818 */
[C---:B------:R-:W5:Y:S04]  /*2070*/  DMMA.8x8x4 R12, R32.reuse, R30, R12 ;  /* 0x0000001e200c723f */ /* 0x040f68000000000c */
[C---:B-1----:R-:W-:Y:S02]  /*2080*/  VIADD R52, R47.reuse, 0x10 ;  /* 0x000000102f347836 */ /* 0x042fe40000000000 */
[----:B------:R-:W-:Y:S10]  /*2090*/  VIADD R53, R47, 0x18 ;  /* 0x000000182f357836 */ /* 0x000ff40000000000 */
[----:B------:R1:W5:Y:S01]  /*20a0*/  DMMA.8x8x4 R16, R32, R28, R16 ;  /* 0x0000001c2010723f */ /* 0x0003620000000010 */
[----:B------:R-:W-:Y:S01]  /*20b0*/  IMAD.U32 R47, RZ, RZ, UR7 ;  /* 0x00000007ff2f7e24 */ /* 0x000fe2000f8e00ff */
[----:B-1----:R-:W-:Y:S01]  /*20c0*/  LDS.128 R32, [R0+UR5+0xc00] ;  /* 0x000c000500207984 */ /* 0x002fe20008000c00 */
[----:B------:R-:W-:Y:S01]  /*20d0*/  ISETP.GE.AND P1, PT, R38, R52, PT ;  /* 0x000000342600720c */ /* 0x000fe20003f26270 */
[----:B------:R-:W-:Y:S01]  /*20e0*/  UIADD3 UR5, UPT, UPT, UR36, UR5, URZ ;  /* 0x0000000524057290 */ /* 0x000fe2000fffe0ff */
[C---:B------:R-:W-:Y:S02]  /*20f0*/  ISETP.LT.AND P2, PT, R52.reuse, UR29, !P4 ;  /* 0x0000001d34007c0c */ /* 0x040fe4000e741270 */
[----:B------:R-:W-:Y:S02]  /*2100*/  SEL R49, RZ, 0x1, !P1 ;  /* 0x00000001ff317807 */ /* 0x000fe40004800000 */
[----:B------:R-:W-:Y:S01]  /*2110*/  ISETP.GE.OR P1, PT, R52, R38, P0 ;  /* 0x000000263400720c */ /* 0x000fe20000726670 */
[----:B------:R-:W1:Y:S01]  /*2120*/  LDS.128 R28, [R2+UR4+0x3c00] ;  /* 0x003c0004021c7984 */ /* 0x000e620008000c00 */
[----:B------:R-:W-:-:S05]  /*2130*/  LOP3.LUT P0, RZ, R48, 0xff, R49, 0xc8, !PT ;  /* 0x000000ff30ff7812 */ /* 0x000fca000780c831 */
[C---:B--2--5:R-:W5:Y:S01]  /*2140*/  DMMA.8x8x4 R4, R20.reuse, R24, R4 ;  /* 0x000000181404723f */ /* 0x064f620000000004 */
[----:B------:R-:W-:Y:S01]  /*2150*/  UIADD3 UR4, UPT, UPT, UR36, UR4, URZ ;  /* 0x0000000424047290 */ /* 0x000fe2000fffe0ff */
[----:B------:R-:W-:Y:S02]  /*2160*/  PLOP3.LUT P2, PT, P0, P2, P1, 0x80, 0x0 ;  /* 0x000000000000781c */ /* 0x000fe40000745010 */
[----:B------:R-:W-:Y:S02]  /*2170*/  ISETP.GE.AND P0, PT, R37, R52, PT ;  /* 0x000000342500720c */ /* 0x000fe40003f06270 */
[----:B------:R-:W-:Y:S02]  /*2180*/  ISETP.GE.AND P1, PT, R52, R37, PT ;  /* 0x000000253400720c */ /* 0x000fe40003f26270 */
[----:B------:R-:W-:Y:S04]  /*2190*/  SEL R49, RZ, 0x1, !P0 ;  /* 0x00000001ff317807 */ /* 0x000fe80004000000 */
[----:B------:R-:W-:Y:S04]  /*21a0*/  LOP3.LUT P0, RZ, R48, 0xff, R49, 0xc8, !PT ;  /* 0x000000ff30ff7812 */ /* 0x000fe8000780c831 */
[-C--:B------:R-:W5:Y:S01]  /*21b0*/  DMMA.8x8x4 R8, R20, R26.reuse, R8 ;  /* 0x0000001a1408723f */ /* 0x080f620000000008 */
[----:B------:R-:W-:Y:S02]  /*21c0*/  SEL R48, RZ, 0x2, !P0 ;  /* 0x00000002ff307807 */ /* 0x000fe40004000000 */
[----:B------:R-:W-:Y:S04]  /*21d0*/  PLOP3.LUT P0, PT, PT, PT, UP1, 0x40, 0x4 ;  /* 0x000000000004781c */ /* 0x000fe80003f0e818 */
[----:B------:R-:W-:Y:S02]  /*21e0*/  @!P1 SEL R48, R48, RZ, P0 ;  /* 0x000000ff30309207 */ /* 0x000fe40000000000 */
[-C--:B------:R-:W-:Y:S02]  /*21f0*/  ISETP.GE.AND P0, PT, R38, R53.reuse, PT ;  /* 0x000000352600720c */ /* 0x080fe40003f06270 */
[----:B------:R-:W-:Y:S02]  /*2200*/  ISETP.GE.AND P1, PT, R53, R38, PT ;  /* 0x000000263500720c */ /* 0x000fe40003f26270 */
[----:B------:R-:W-:Y:S02]  /*2210*/  SEL R54, RZ, 0x1, !P0 ;  /* 0x00000001ff367807 */ /* 0x000fe40004000000 */
[----:B------:R-:W-:Y:S01]  /*2220*/  SEL R48, R48, RZ, !P3 ;  /* 0x000000ff30307207 */ /* 0x000fe20005800000 */
[C---:B------:R-:W5:Y:S03]  /*2230*/  DMMA.8x8x4 R12, R22.reuse, R26, R12 ;  /* 0x0000001a160c723f */ /* 0x040f66000000000c */
[----:B------:R-:W-:Y:S04]  /*2240*/  LOP3.LUT P0, RZ, R47, 0xff, R54, 0xc8, !PT ;  /* 0x000000ff2fff7812 */ /* 0x000fe8000780c836 */
[----:B------:R-:W-:Y:S02]  /*2250*/  SEL R49, RZ, 0x4, !P0 ;  /* 0x00000004ff317807 */ /* 0x000fe40004000000 */
[----:B------:R-:W-:Y:S04]  /*2260*/  PLOP3.LUT P0, PT, PT, PT, UP1, 0x40, 0x4 ;  /* 0x000000000004781c */ /* 0x000fe80003f0e818 */
[----:B------:R-:W-:Y:S02]  /*2270*/  @!P1 SEL R49, R49, RZ, P0 ;  /* 0x000000ff31319207 */ /* 0x000fe40000000000 */
[----:B------:R-:W-:Y:S01]  /*2280*/  ISETP.GE.AND P0, PT, R37, R53, PT ;  /* 0x000000352500720c */ /* 0x000fe20003f06270 */
[----:B------:R-:W5:Y:S03]  /*2290*/  DMMA.8x8x4 R16, R22, R24, R16 ;  /* 0x000000181610723f */ /* 0x000f660000000010 */
[----:B------:R-:W-:Y:S02]  /*22a0*/  ISETP.GE.AND P1, PT, R53, R37, PT ;  /* 0x000000253500720c */ /* 0x000fe40003f26270 */
[----:B------:R-:W-:Y:S02]  /*22b0*/  SEL R54, RZ, 0x1, !P0 ;  /* 0x00000001ff367807 */ /* 0x000fe40004000000 */
[----:B------:R-:W-:Y:S02]  /*22c0*/  SEL R49, R49, RZ, !P4 ;  /* 0x000000ff31317207 */ /* 0x000fe40006000000 */
[----:B------:R-:W-:Y:S01]  /*22d0*/  LOP3.LUT P0, RZ, R47, 0xff, R54, 0xc8, !PT ;  /* 0x000000ff2fff7812 */ /* 0x000fe2000780c836 */
[----:B------:R-:W-:-:S06]  /*22e0*/  IMAD.SHL.U32 R54, R42, 0x2, RZ ;  /* 0x000000022a367824 */ /* 0x000fcc00078e00ff */
[C---:B-1---5:R3:W5:Y:S01]  /*22f0*/  DMMA.8x8x4 R4, R34.reuse, R28, R4 ;  /* 0x0000001c2204723f */ /* 0x0627620000000004 */
[----:B------:R-:W-:Y:S02]  /*2300*/  SEL R47, RZ, 0x8, !P0 ;  /* 0x00000008ff2f7807 */ /* 0x000fe40004000000 */
[----:B------:R-:W-:Y:S04]  /*2310*/  PLOP3.LUT P0, PT, PT, PT, UP1, 0x40, 0x4 ;  /* 0x000000000004781c */ /* 0x000fe80003f0e818 */
[----:B------:R-:W-:Y:S02]  /*2320*/  @!P1 SEL R47, R47, RZ, P0 ;  /* 0x000000ff2f2f9207 */ /* 0x000fe40000000000 */
[----:B------:R-:W-:Y:S01]  /*2330*/  LOP3.LUT P0, RZ, R54, 0x8, RZ, 0xc0, !PT ;  /* 0x0000000836ff7812 */ /* 0x000fe2000780c0ff */
[----:B------:R-:W-:Y:S01]  /*2340*/  IMAD.SHL.U32 R54, R43, 0x2, RZ ;  /* 0x000000022b367824 */ /* 0x000fe200078e00ff */
[----:B------:R-:W-:Y:S05]  /*2350*/  ISETP.GE.AND P1, PT, R44, UR29, PT ;  /* 0x0000001d2c007c0c */ /* 0x000fea000bf26270 */
[-C--:B------:R3:W5:Y:S06]  /*2360*/  DMMA.8x8x4 R8, R34, R30.reuse, R8 ;  /* 0x0000001e2208723f */ /* 0x08076c0000000008 */
[----:B------:R-:W-:Y:S01]  /*2370*/  @!PT LDS RZ, [RZ] ;  /* 0x00000000fffff984 */ /* 0x000fe20000000800 */
[----:B------:R-:W-:Y:S01]  /*2380*/  @!PT LDS RZ, [RZ] ;  /* 0x00000000fffff984 */ /* 0x000fe20000000800 */
[----:B------:R-:W-:Y:S01]  /*2390*/  @!PT LDS RZ, [RZ] ;  /* 0x00000000fffff984 */ /* 0x000fe20000000800 */
[----:B------:R-:W-:Y:S01]  /*23a0*/  LDGSTS.E.LTC128B.64 [R51+0x200], desc[UR32][R58.64], P0 ;  /* 0x002000003a337fae */ /* 0x000fe200081a1620 */
[----:B------:R-:W-:Y:S04]  /*23b0*/  IADD3 R60, P0, PT, R58, UR14, RZ ;  /* 0x0000000e3a3c7c10 */ /* 0x000fe8000ff1e0ff */
[----:B------:R-:W-:Y:S02]  /*23c0*/  IADD3.X R61, PT, PT, R59, UR15, RZ, P0, !PT ;  /* 0x0000000f3b3d7c10 */ /* 0x000fe400087fe4ff */
[----:B------:R-:W-:Y:S03]  /*23d0*/  LOP3.LUT P0, RZ, R54, 0x8, RZ, 0xc0, !PT ;  /* 0x0000000836ff7812 */ /* 0x000fe6000780c0ff */
[C---:B------:R3:W5:Y:S10]  /*23e0*/  DMMA.8x8x4 R12, R32.reuse, R30, R12 ;  /* 0x0000001e200c723f */ /* 0x040774000000000c */
[----:B------:R-:W-:Y:S01]  /*23f0*/  LDGSTS.E.LTC128B.64 [R50+0x3800], desc[UR32][R56.64], P0 ;  /* 0x0380000038327fae */ /* 0x000fe200081a1620 */
[----:B------:R-:W-:Y:S05]  /*2400*/  LOP3.LUT P0, RZ, R42, 0x8, RZ, 0xc0, !PT ;  /* 0x000000082aff7812 */ /* 0x000fea000780c0ff */
[----:B------:R3:W5:Y:S08]  /*2410*/  DMMA.8x8x4 R16, R32, R28, R16 ;  /* 0x0000001c2010723f */ /* 0x0007700000000010 */
[----:B---3--:R3:W-:Y:S01]  /*2420*/  LDGSTS.E.LTC128B.64 [R51+0x300], desc[UR32][R60.64], P0 ;  /* 0x003000003c337fae */ /* 0x0087e200081a1620 */
[----:B------:R-:W-:Y:S02]  /*2430*/  LOP3.LUT P0, RZ, R43, 0x8, RZ, 0xc0, !PT ;  /* 0x000000082bff7812 */ /* 0x000fe4000780c0ff */
[----:B------:R-:W-:Y:S02]  /*2440*/  SEL R43, RZ, 0x1, !P2 ;  /* 0x00000001ff2b7807 */ /* 0x000fe40005000000 */
[----:B------:R-:W-:Y:S09]  /*2450*/  ISETP.GE.AND P2, PT, R39, UR16, PT ;  /* 0x0000001027007c0c */ /* 0x000ff2000bf46270 */
[----:B------:R1:W-:Y:S01]  /*2460*/  LDGSTS.E.LTC128B.64 [R50+0x3880], desc[UR32][R56.64+0x80], P0 ;  /* 0x0388008038327fae */ /* 0x0003e200081a1620 */
[----:B------:R-:W-:Y:S04]  /*2470*/  ISETP.LT.AND P0, PT, R40, UR16, !P1 ;  /* 0x0000001028007c0c */ /* 0x000fe8000cf01270 */
[----:B------:R-:W-:Y:S01]  /*2480*/  SEL R42, RZ, 0x1, !P0 ;  /* 0x00000001ff2a7807 */ /* 0x000fe20004000000 */
[----:B------:R-:W0:Y:S01]  /*2490*/  LDGDEPBAR ;  /* 0x00000000000079af */ /* 0x000e220000000000 */
[----:B------:R-:W-:Y:S04]  /*24a0*/  ISETP.GE.AND P0, PT, R52, UR29, PT ;  /* 0x0000001d34007c0c */ /* 0x000fe8000bf06270 */
[----:B------:R-:W-:Y:S02]  /*24b0*/  SEL R48, R48, RZ, !P0 ;  /* 0x000000ff30307207 */ /* 0x000fe40004000000 */
[----:B------:R-:W-:Y:S02]  /*24c0*/  ISETP.GE.AND P0, PT, R53, UR29, PT ;  /* 0x0000001d35007c0c */ /* 0x000fe4000bf06270 */
[----:B------:R-:W-:Y:S02]  /*24d0*/  SEL R53, RZ, 0x2, P1 ;  /* 0x00000002ff357807 */ /* 0x000fe40000800000 */
[----:B------:R-:W-:Y:S02]  /*24e0*/  SEL R49, R49, RZ, !P0 ;  /* 0x000000ff31317207 */ /* 0x000fe40004000000 */
[----:B---3--:R-:W-:Y:S02]  /*24f0*/  SEL R51, RZ, 0x4, P1 ;  /* 0x00000004ff337807 */ /* 0x008fe40000800000 */
[----:B------:R-:W-:Y:S02]  /*2500*/  IADD3 R43, PT, PT, R49, R48, R43 ;  /* 0x00000030312b7210 */ /* 0x000fe40007ffe02b */
[----:B------:R-:W-:Y:S02]  /*2510*/  SEL R51, R51, RZ, !P6 ;  /* 0x000000ff33337207 */ /* 0x000fe40007000000 */
[----:B------:R-:W-:Y:S02]  /*2520*/  SEL R49, RZ, 0x8, P1 ;  /* 0x00000008ff317807 */ /* 0x000fe40000800000 */
[----:B-1----:R-:W-:Y:S02]  /*2530*/  SEL R50, R53, RZ, !P2 ;  /* 0x000000ff35327207 */ /* 0x002fe40005000000 */
[----:B------:R-:W-:Y:S01]  /*2540*/  SEL R48, R47, RZ, !P3 ;  /* 0x000000ff2f307207 */ /* 0x000fe20005800000 */
[----:B------:R-:W-:Y:S04]  /*2550*/  DEPBAR.LE SB0, 0x1 ;  /* 0x000080400000791a */ /* 0x000fe80000000000 */
[----:B------:R-:W-:Y:S01]  /*2560*/  BAR.SYNC.DEFER_BLOCKING 0x0 ;  /* 0x0000000000007b1d */ /* 0x000fe20000010000 */
[----:B------:R-:W-:Y:S02]  /*2570*/  IADD3 R42, PT, PT, R51, R50, R42 ;  /* 0x00000032332a7210 */ /* 0x000fe40007ffe02a */
[----:B------:R-:W-:Y:S02]  /*2580*/  SEL R47, R49, RZ, !P5 ;  /* 0x000000ff312f7207 */ /* 0x000fe40006800000 */
[----:B------:R-:W-:Y:S02]  /*2590*/  SEL R48, R48, RZ, !P0 ;  /* 0x000000ff30307207 */ /* 0x000fe40004000000 */
[----:B------:R-:W-:Y:S01]  /*25a0*/  IADD3 R50, P0, PT, R56, UR8, RZ ;  /* 0x0000000838327c10 */ /* 0x000fe2000ff1e0ff */
[----:B------:R-:W-:Y:S02]  /*25b0*/  IMAD.IADD R42, R42, 0x1, R47 ;  /* 0x000000012a2a7824 */ /* 0x000fe400078e022f */
[----:B------:R-:W-:Y:S01]  /*25c0*/  IMAD.IADD R43, R43, 0x1, R48 ;  /* 0x000000012b2b7824 */ /* 0x000fe200078e0230 */
[----:B------:R-:W-:Y:S01]  /*25d0*/  IADD3.X R51, PT, PT, R57, UR9, RZ, P0, !PT ;  /* 0x0000000939337c10 */ /* 0x000fe200087fe4ff */
[----:B------:R-:W-:Y:S01]  /*25e0*/  IMAD.MOV.U32 R47, RZ, RZ, R52 ;  /* 0x000000ffff2f7224 */ /* 0x000fe200078e0034 */
[----:B------:R-:W-:Y:S02]  /*25f0*/  IADD3 R48, P1, PT, R60, UR10, RZ ;  /* 0x0000000a3c307c10 */ /* 0x000fe4000ff3e0ff */
[----:B------:R-:W-:Y:S02]  /*2600*/  ISETP.NE.AND P0, PT, RZ, UR34, PT ;  /* 0x00000022ff007c0c */ /* 0x000fe4000bf05270 */
[----:B------:R-:W-:Y:S02]  /*2610*/  IADD3.X R49, PT, PT, R61, UR11, RZ, P1, !PT ;  /* 0x0000000b3d317c10 */ /* 0x000fe40008ffe4ff */
[----:B------:R-:W-:Y:S02]  /*2620*/  SEL R42, R42, RZ, P0 ;  /* 0x000000ff2a2a7207 */ /* 0x000fe40000000000 */
[----:B------:R-:W-:Y:S01]  /*2630*/  SEL R43, R43, RZ, P0 ;  /* 0x000000ff2b2b7207 */ /* 0x000fe20000000000 */
[----:B------:R3:W1:Y:S08]  /*2640*/  LDS.128 R20, [R46+UR36] ;  /* 0x000000242e147984 */ /* 0x0006700008000c00 */
[----:B------:R3:W1:Y:S01]  /*2650*/  LDS.128 R24, [R45+UR36+0x3000] ;  /* 0x003000242d187984 */ /* 0x0006620008000c00 */
[----:B------:R-:W-:Y:S08]  /*2660*/  BRA.U UP0, `(.L_x_4) ;  /* 0xfffffff500a07547 */ /* 0x000ff0000b83ffff */
.L_x_3:
[----:B------:R-:W0:Y:S01]  /*2670*/  LDGDEPBAR ;  /* 0x00000000000079af */ /* 0x000e220000000000 */
[----:B------:R-:W2:Y:S03]  /*2680*/  LDCU.64 UR4, c[0x0][0x450] ;  /* 0x00008a00ff0477ac */ /* 0x000ea60008000a00 */
[----:B------:R-:W0:Y:S01]  /*2690*/  LDGDEPBAR ;  /* 0x00000000000079af */ /* 0x000e220000000000 */
[----:B--2---:R-:W-:-:S04]  /*26a0*/  UISETP.NE.U32.AND UP0, UPT, UR4, URZ, UPT ;  /* 0x000000ff0400728c */ /* 0x004fc8000bf05070 */
[----:B------:R-:W-:Y:S01]  /*26b0*/  UISETP.NE.AND.EX UP0, UPT, UR5, URZ, UPT, UP0 ;  /* 0x000000ff0500728c */ /* 0x000fe2000bf05300 */
[----:B------:R-:W-:-:S04]  /*26c0*/  DEPBAR.LE SB0, 0x0 ;  /* 0x000080000000791a */ /* 0x000fc80000000000 */
[----:B------:R-:W-:Y:S06]  /*26d0*/  BAR.SYNC.DEFER_BLOCKING 0x0 ;  /* 0x0000000000007b1d */ /* 0x000fec0000010000 */
[----:B------:R-:W-:Y:S05]  /*26e0*/  BRA.U !UP0, `(.L_x_5) ;  /* 0x00000001081c7547 */ /* 0x000fea000b800000 */
[----:B------:R-:W2:Y:S02]  /*26f0*/  LDC.64 R36, c[0x0][0x450] ;  /* 0x00011400ff247b82 */ /* 0x000ea40000000a00 */
[----:B--2---:R-:W2:Y:S02]  /*2700*/  LDG.E.64 R36, desc[UR32][R36.64] ;  /* 0x0000002024247981 */ /* 0x004ea4000c1e1b00 */
[----:B--2---:R-:W-:-:S04]  /*2710*/  ISETP.NE.U32.AND P0, PT, R36, RZ, PT ;  /* 0x000000ff2400720c */ /* 0x004fc80003f05070 */
[----:B------:R-:W-:-:S13]  /*2720*/  ISETP.NE.AND.EX P0, PT, R37, RZ, PT, P0 ;  /* 0x000000ff2500720c */ /* 0x000fda0003f05300 */
[----:B------:R-:W-:Y:S05]  /*2730*/  @!P0 BRA `(.L_x_5) ;  /* 0x0000000000088947 */ /* 0x000fea0003800000 */
[----:B------:R-:W4:Y:S01]  /*2740*/  LD.E.64 R36, desc[UR32][R36.64] ;  /* 0x0000002024247980 */ /* 0x000f22000c101b00 */
[----:B------:R-:W-:Y:S05]  /*2750*/  BRA `(.L_x_6) ;  /* 0x0000000000287947 */ /* 0x000fea0003800000 */
.L_x_5:
[----:B------:R-:W2:Y:S02]  /*2760*/  LDCU.64 UR4, c[0x0][0x440] ;  /* 0x00008800ff0477ac */ /* 0x000ea40008000a00 */
[----:B--2---:R-:W-:-:S04]  /*2770*/  UISETP.NE.U32.AND UP0, UPT, UR4, URZ, UPT ;  /* 0x000000ff0400728c */ /* 0x004fc8000bf05070 */
[----:B------:R-:W-:-:S09]  /*2780*/  UISETP.NE.AND.EX UP0, UPT, UR5, URZ, UPT, UP0 ;  /* 0x000000ff0500728c */ /* 0x000fd2000bf05300 */
[----:B------:R-:W-:Y:S05]  /*2790*/  BRA.U !UP0, `(.L_x_7) ;  /* 0x00000001080c7547 */ /* 0x000fea000b800000 */
[----:B------:R-:W2:Y:S02]  /*27a0*/  LDC.64 R36, c[0x0][0x440] ;  /* 0x00011000ff247b82 */ /* 0x000ea40000000a00 */
[----:B--2---:R-:W4:Y:S01]  /*27b0*/  LDG.E.64 R36, desc[UR32][R36.64] ;  /* 0x0000002024247981 */ /* 0x004f22000c1e1b00 */
[----:B------:R-:W-:Y:S05]  /*27c0*/  BRA `(.L_x_6) ;  /* 0x00000000000c7947 */ /* 0x000fea0003800000 */
.L_x_7:
[----:B------:R-:W2:Y:S02]  /*27d0*/  LDCU.64 UR4, c[0x0][0x430] ;  /* 0x00008600ff0477ac */ /* 0x000ea40008000a00 */
[----:B--2---:R-:W-:Y:S02]  /*27e0*/  MOV R36, UR4 ;  /* 0x0000000400247c02 */ /* 0x004fe40008000f00 */
[----:B------:R-:W-:-:S07]  /*27f0*/  MOV R37, UR5 ;  /* 0x0000000500257c02 */ /* 0x000fce0008000f00 */
.L_x_6:
[----:B------:R-:W2:Y:S02]  /*2800*/  LDCU.64 UR4, c[0x0][0x458] ;  /* 0x00008b00ff0477ac */ /* 0x000ea40008000a00 */
[----:B--2---:R-:W-:-:S04]  /*2810*/  UISETP.NE.U32.AND UP0, UPT, UR4, URZ, UPT ;  /* 0x000000ff0400728c */ /* 0x004fc8000bf05070 */
[----:B------:R-:W-:-:S09]  /*2820*/  UISETP.NE.AND.EX UP0, UPT, UR5, URZ, UPT, UP0 ;  /* 0x000000ff0500728c */ /* 0x000fd2000bf05300 */
        /* <DEDUP_REMOVED lines=8> */
.L_x_8:
[----:B------:R-:W2:Y:S02]  /*28b0*/  LDCU.64 UR4, c[0x0][0x448] ;  /* 0x00008900ff0477ac */ /* 0x000ea40008000a00 */
[----:B--2---:R-:W-:-:S04]  /*28c0*/  UISETP.NE.U32.AND UP0, UPT, UR4, URZ, UPT ;  /* 0x000000ff0400728c */ /* 0x004fc8000bf05070 */
[----:B------:R-:W-:-:S09]  /*28d0*/  UISETP.NE.AND.EX UP0, UPT, UR5, URZ, UPT, UP0 ;  /* 0x000000ff0500728c */ /* 0x000fd2000bf05300 */
[----:B------:R-:W-:Y:S05]  /*28e0*/  BRA.U !UP0, `(.L_x_10) ;  /* 0x00000001080c7547 */ /* 0x000fea000b800000 */
[----:B------:R-:W2:Y:S02]  /*28f0*/  LDC.64 R30, c[0x0][0x448] ;  /* 0x00011200ff1e7b82 */ /* 0x000ea40000000a00 */
[----:B--2---:R-:W4:Y:S01]  /*2900*/  LDG.E.64 R30, desc[UR32][R30.64] ;  /* 0x000000201e1e7981 */ /* 0x004f22000c1e1b00 */
[----:B------:R-:W-:Y:S05]  /*2910*/  BRA `(.L_x_9) ;  /* 0x00000000000c7947 */ /* 0x000fea0003800000 */
.L_x_10:
[----:B------:R-:W2:Y:S02]  /*2920*/  LDCU.64 UR4, c[0x0][0x438] ;  /* 0x00008700ff0477ac */ /* 0x000ea40008000a00 */
[----:B--2---:R-:W-:Y:S02]  /*2930*/  MOV R30, UR4 ;  /* 0x00000004001e7c02 */ /* 0x004fe40008000f00 */
[----:B------:R-:W-:-:S07]  /*2940*/  MOV R31, UR5 ;  /* 0x00000005001f7c02 */ /* 0x000fce0008000f00 */
.L_x_9:
[----:B------:R-:W2:Y:S01]  /*2950*/  S2R R0, SR_TID.X ;  /* 0x0000000000007919 */ /* 0x000ea20000002100 */
[----:B------:R-:W3:Y:S01]  /*2960*/  LDCU.64 UR4, c[0x0][0x480] ;  /* 0x00009000ff0477ac */ /* 0x000ee20008000a00 */
[----:B-1----:R-:W-:Y:S01]  /*2970*/  MOV R22, 0xffffffff ;  /* 0xffffffff00167802 */ /* 0x002fe20000000f00 */
[----:B------:R-:W1:Y:S01]  /*2980*/  LDCU.64 UR6, c[0x0][0x4a0] ;  /* 0x00009400ff0677ac */ /* 0x000e620008000a00 */
[----:B------:R-:W-:Y:S02]  /*2990*/  UISETP.GT.AND UP0, UPT, UR18, 0x1, UPT ;  /* 0x000000011200788c */ /* 0x000fe4000bf04270 */
[----:B------:R-:W-:Y:S02]  /*29a0*/  UIMAD UR19, UR30, UR19, UR31 ;  /* 0x000000131e1372a4 */ /* 0x000fe4000f8e021f */
[----:B------:R-:W-:Y:S01]  /*29b0*/  UPLOP3.LUT UP1, UPT, UPT, UPT, UPT, 0x40, 0x4 ;  /* 0x000000000004789c */ /* 0x000fe20003f2e870 */
[----:B---3--:R-:W-:Y:S02]  /*29c0*/  MOV R2, UR4 ;  /* 0x0000000400027c02 */ /* 0x008fe40008000f00 */
[----:B------:R-:W-:Y:S01]  /*29d0*/  MOV R3, UR5 ;  /* 0x0000000500037c02 */ /* 0x000fe20008000f00 */
[----:B-1----:R-:W-:Y:S01]  /*29e0*/  UIMAD.WIDE UR6, UR19, 0x4, UR6 ;  /* 0x00000004130678a5 */ /* 0x002fe2000f8e0206 */
[----:B------:R-:W-:Y:S11]  /*29f0*/  BRA.U UP0, `(.L_x_11) ;  /* 0x00000001006c7547 */ /* 0x000ff6000b800000 */
[----:B------:R-:W-:-:S04]  /*2a00*/  UISETP.LT.U32.AND UP0, UPT, UR18, 0x2, UPT ;  /* 0x000000021200788c */ /* 0x000fc8000bf01070 */
[----:B------:R-:W-:-:S04]  /*2a10*/  USEL UR4, UR18, 0x2, UP0 ;  /* 0x0000000212047887 */ /* 0x000fc80008000000 */
[----:B------:R-:W-:-:S12]  /*2a20*/  USHF.L.U32 UR4, UR4, 0x2, URZ ;  /* 0x0000000204047899 */ /* 0x000fd800080006ff */
[----:B------:R-:W1:Y:S02]  /*2a30*/  LDCU UR4, c[0x2][UR4] ;  /* 0x00800000040477ac */ /* 0x000e640008000800 */
[----:B-1----:R-:W-:-:S10]  /*2a40*/  USHF.R.S32.HI UR5, URZ, 0x1f, UR4 ;  /* 0x0000001fff057899 */ /* 0x002fd40008011404 */
.L_x_21:
[----:B------:R-:W-:Y:S05]  /*2a50*/  BRXU UR4 -0x2a60                                               (*"BRANCH_TARGETS .L_x_22,.L_x_23,.L_x_12"*) ;  /* 0xffffffd404687958 */ /* 0x000fea000b83ffff */
.L_x_23:
[----:B------:R-:W1:Y:S08]  /*2a60*/  LDC.64 R20, c[0x0][0x498] ;  /* 0x00012600ff147b82 */ /* 0x000e700000000a00 */
[----:B------:R-:W3:Y:S01]  /*2a70*/  LDC.64 R2, c[0x0][0x480] ;  /* 0x00012000ff027b82 */ /* 0x000ee20000000a00 */
[----:B-1----:R-:W-:-:S04]  /*2a80*/  IMAD.WIDE.U32 R24, R20, UR20, RZ ;  /* 0x0000001414187c25 */ /* 0x002fc8000f8e00ff */
[----:B------:R-:W-:Y:S01]  /*2a90*/  IMAD R20, R21, UR20, R25 ;  /* 0x0000001415147c24 */ /* 0x000fe2000f8e0219 */
[----:B---3--:R-:W-:-:S04]  /*2aa0*/  LEA R2, P0, R24, R2, 0x3 ;  /* 0x0000000218027211 */ /* 0x008fc800078018ff */
[----:B------:R-:W-:Y:S01]  /*2ab0*/  LEA.HI.X R3, R24, R3, R20, 0x3, P0 ;  /* 0x0000000318037211 */ /* 0x000fe200000f1c14 */
[----:B------:R-:W-:Y:S08]  /*2ac0*/  BRA `(.L_x_12) ;  /* 0x0000000000847947 */ /* 0x000ff00003800000 */
.L_x_22:
[----:B------:R-:W1:Y:S01]  /*2ad0*/  LDCU UR4, c[0x0][0x394] ;  /* 0x00007280ff0477ac */ /* 0x000e620008000800 */
[----:B------:R-:W-:Y:S02]  /*2ae0*/  UPLOP3.LUT UP1, UPT, UPT, UPT, UPT, 0x80, 0x8 ;  /* 0x000000000008789c */ /* 0x000fe40003f2f070 */
[----:B-1----:R-:W-:-:S09]  /*2af0*/  UISETP.GE.AND UP0, UPT, UR4, 0x2, UPT ;  /* 0x000000020400788c */ /* 0x002fd2000bf06270 */
[----:B------:R-:W-:Y:S05]  /*2b00*/  BRA.U !UP0, `(.L_x_12) ;  /* 0x0000000108747547 */ /* 0x000fea000b800000 */
[----:B--2---:R-:W-:Y:S01]  /*2b10*/  ISETP.NE.AND P0, PT, R0, RZ, PT ;  /* 0x000000ff0000720c */ /* 0x004fe20003f05270 */
[----:B------:R-:W-:Y:S02]  /*2b20*/  IMAD.MOV.U32 R22, RZ, RZ, -0x1 ;  /* 0xffffffffff167424 */ /* 0x000fe400078e00ff */
[----:B------:R-:W-:Y:S02]  /*2b30*/  IMAD.U32 R20, RZ, RZ, UR6 ;  /* 0x00000006ff147e24 */ /* 0x000fe4000f8e00ff */
[----:B------:R-:W-:-:S08]  /*2b40*/  IMAD.U32 R21, RZ, RZ, UR7 ;  /* 0x00000007ff157e24 */ /* 0x000fd0000f8e00ff */
[----:B------:R1:W2:Y:S04]  /*2b50*/  @!P0 LDG.E.STRONG.GPU R22, desc[UR32][R20.64] ;  /* 0x0000002014168981 */ /* 0x0002a8000c1ef900 */
[----:B--2---:R-:W-:Y:S01]  /*2b60*/  @!P0 CCTL.IVALL ;  /* 0x00000000ff00898f */ /* 0x004fe20002000000 */
[----:B------:R-:W-:-:S04]  /*2b70*/  ISETP.NE.AND P0, PT, RZ, UR20, PT ;  /* 0x00000014ff007c0c */ /* 0x000fc8000bf05270 */
[----:B----4-:R-:W-:Y:S02]  /*2b80*/  FSEL R30, R30, RZ, !P0 ;  /* 0x000000ff1e1e7208 */ /* 0x010fe40004000000 */
[----:B------:R-:W-:Y:S01]  /*2b90*/  FSEL R31, R31, 1.875, !P0 ;  /* 0x3ff000001f1f7808 */ /* 0x000fe20004000000 */
[----:B------:R-:W-:Y:S06]  /*2ba0*/  BRA `(.L_x_12) ;  /* 0x00000000004c7947 */ /* 0x000fec0003800000 */
.L_x_11:
[----:B------:R-:W-:Y:S01]  /*2bb0*/  IMAD.MOV.U32 R21, RZ, RZ, -0x2 ;  /* 0xfffffffeff157424 */ /* 0x000fe200078e00ff */
[----:B------:R-:W-:-:S04]  /*2bc0*/  MOV R20, UR18 ;  /* 0x0000001200147c02 */ /* 0x000fc80008000f00 */
[----:B------:R-:W-:-:S05]  /*2bd0*/  VIADDMNMX.U32 R20, R21, R20, 0x2, PT ;  /* 0x0000000215147446 */ /* 0x000fca0003800014 */
[----:B------:R-:W-:-:S04]  /*2be0*/  IMAD.SHL.U32 R20, R20, 0x4, RZ ;  /* 0x0000000414147824 */ /* 0x000fc800078e00ff */
[----:B------:R-:W1:Y:S02]  /*2bf0*/  LDC R24, c[0x2][R20+0xc] ;  /* 0x0080030014187b82 */ /* 0x000e640000000800 */
[----:B-1----:R-:W-:-:S04]  /*2c00*/  SHF.R.S32.HI R25, RZ, 0x1f, R24 ;  /* 0x0000001fff197819 */ /* 0x002fc80000011418 */
.L_x_25:
[----:B------:R-:W-:Y:S05]  /*2c10*/  BRX R24 -0x2c20                                                (*"BRANCH_TARGETS .L_x_26,.L_x_27,.L_x_12"*) ;  /* 0xffffffd018f87949 */ /* 0x000fea000383ffff */
.L_x_27:
[----:B------:R-:W1:Y:S02]  /*2c20*/  LDCU.64 UR4, c[0x0][0x480] ;  /* 0x00009000ff0477ac */ /* 0x000e640008000a00 */
[----:B-1----:R-:W-:-:S06]  /*2c30*/  UIMAD.WIDE.U32 UR4, UR20, 0x8, UR4 ;  /* 0x00000008140478a5 */ /* 0x002fcc000f8e0004 */
[----:B------:R-:W-:Y:S02]  /*2c40*/  MOV R2, UR4 ;  /* 0x0000000400027c02 */ /* 0x000fe40008000f00 */
[----:B------:R-:W-:-:S06]  /*2c50*/  MOV R3, UR5 ;  /* 0x0000000500037c02 */ /* 0x000fcc0008000f00 */
[----:B------:R-:W4:Y:S01]  /*2c60*/  LDG.E.64 R2, desc[UR32][R2.64] ;  /* 0x0000002002027981 */ /* 0x000f22000c1e1b00 */
[----:B------:R-:W-:Y:S05]  /*2c70*/  BRA `(.L_x_12) ;  /* 0x0000000000187947 */ /* 0x000fea0003800000 */
.L_x_26:
[----:B------:R-:W1:Y:S08]  /*2c80*/  LDC.64 R20, c[0x0][0x498] ;  /* 0x00012600ff147b82 */ /* 0x000e700000000a00 */
[----:B------:R-:W3:Y:S01]  /*2c90*/  LDC.64 R2, c[0x0][0x480] ;  /* 0x00012000ff027b82 */ /* 0x000ee20000000a00 */
[----:B-1----:R-:W-:-:S04]  /*2ca0*/  IMAD.WIDE.U32 R24, R20, UR20, RZ ;  /* 0x0000001414187c25 */ /* 0x002fc8000f8e00ff */
[----:B------:R-:W-:Y:S01]  /*2cb0*/  IMAD R20, R21, UR20, R25 ;  /* 0x0000001415147c24 */ /* 0x000fe2000f8e0219 */
[----:B---3--:R-:W-:-:S04]  /*2cc0*/  LEA R2, P0, R24, R2, 0x3 ;  /* 0x0000000218027211 */ /* 0x008fc800078018ff */
[----:B------:R-:W-:-:S09]  /*2cd0*/  LEA.HI.X R3, R24, R3, R20, 0x3, P0 ;  /* 0x0000000318037211 */ /* 0x000fd200000f1c14 */
.L_x_12:
[----:B------:R-:W3:Y:S01]  /*2ce0*/  S2UR UR8, SR_CgaCtaId ;  /* 0x00000000000879c3 */ /* 0x000ee20000008800 */
[----:B------:R-:W3:Y:S01]  /*2cf0*/  LDCU UR9, c[0x0][0x394] ;  /* 0x00007280ff0977ac */ /* 0x000ee20008000800 */
[--C-:B--2---:R-:W-:Y:S01]  /*2d00*/  SHF.R.U32.HI R23, RZ, 0x2, R0.reuse ;  /* 0x00000002ff177819 */ /* 0x104fe20000011600 */
[----:B------:R-:W-:Y:S01]  /*2d10*/  IMAD.U32 R28, RZ, RZ, UR31 ;  /* 0x0000001fff1c7e24 */ /* 0x000fe2000f8e00ff */
[----:B-1----:R-:W-:Y:S01]  /*2d20*/  LOP3.LUT R21, R0, 0x1f, RZ, 0xc0, !PT ;  /* 0x0000001f00157812 */ /* 0x002fe200078ec0ff */
[----:B------:R-:W1:Y:S01]  /*2d30*/  LDCU.64 UR4, c[0x0][0x3f0] ;  /* 0x00007e00ff0477ac */ /* 0x000e620008000a00 */
[----:B------:R-:W-:Y:S02]  /*2d40*/  SHF.R.U32.HI R20, RZ, 0x3, R0 ;  /* 0x00000003ff147819 */ /* 0x000fe40000011600 */
[----:B------:R-:W-:Y:S01]  /*2d50*/  LOP3.LUT R23, R23, 0xf0, RZ, 0xc0, !PT ;  /* 0x000000f017177812 */ /* 0x000fe200078ec0ff */
[----:B------:R-:W-:Y:S01]  /*2d60*/  VIADD R24, R21, UR28 ;  /* 0x0000001c15187c36 */ /* 0x000fe20008000000 */
[----:B------:R-:W-:Y:S01]  /*2d70*/  ULEA UR26, UR27, UR26, 0x1 ;  /* 0x0000001a1b1a7291 */ /* 0x000fe2000f8e08ff */
[----:B------:R-:W-:Y:S01]  /*2d80*/  SHF.R.U32.HI R26, RZ, 0x2, R21 ;  /* 0x00000002ff1a7819 */ /* 0x000fe20000011615 */
[----:B------:R-:W-:Y:S01]  /*2d90*/  USHF.L.U32 UR25, UR25, 0x3, URZ ;  /* 0x0000000319197899 */ /* 0x000fe200080006ff */
[----:B------:R-:W-:Y:S01]  /*2da0*/  LOP3.LUT R23, R23, 0x4, R20, 0xf8, !PT ;  /* 0x0000000417177812 */ /* 0x000fe200078ef814 */
[----:B------:R-:W-:Y:S01]  /*2db0*/  IMAD.WIDE R32, R24, 0x8, RZ ;  /* 0x0000000818207825 */ /* 0x000fe200078e02ff */
[----:B------:R-:W-:Y:S01]  /*2dc0*/  USHF.L.U32 UR26, UR26, 0x3, URZ ;  /* 0x000000031a1a7899 */ /* 0x000fe200080006ff */
[----:B------:R-:W-:Y:S01]  /*2dd0*/  LOP3.LUT R29, R20, 0x7c, RZ, 0xc0, !PT ;  /* 0x0000007c141d7812 */ /* 0x000fe200078ec0ff */
[----:B------:R-:W-:Y:S01]  /*2de0*/  UMOV UR10, 0x400 ;  /* 0x00000400000a7882 */ /* 0x000fe20000000000 */
[----:B------:R-:W-:Y:S01]  /*2df0*/  IMAD R28, R28, 0x20, R23 ;  /* 0x000000201c1c7824 */ /* 0x000fe200078e0217 */
[C---:B------:R-:W-:Y:S01]  /*2e00*/  LOP3.LUT R23, R0.reuse, 0x3, RZ, 0xc0, !PT ;  /* 0x0000000300177812 */ /* 0x040fe200078ec0ff */
[----:B------:R-:W-:Y:S01]  /*2e10*/  UIMAD UR25, UR26, 0x12, UR25 ;  /* 0x000000121a1978a4 */ /* 0x000fe2000f8e0219 */
[----:B------:R-:W-:Y:S01]  /*2e20*/  IMAD.SHL.U32 R21, R0, 0x8, RZ ;  /* 0x0000000800157824 */ /* 0x000fe200078e00ff */
[----:B---3--:R-:W-:Y:S01]  /*2e30*/  UISETP.LT.OR UP1, UPT, UR9, 0x2, !UP1 ;  /* 0x000000020900788c */ /* 0x008fe2000cf21670 */
[----:B-1----:R-:W-:Y:S01]  /*2e40*/  IMAD.WIDE.U32 R32, R28, UR4, R32 ;  /* 0x000000041c207c25 */ /* 0x002fe2000f8e0020 */
[----:B------:R-:W-:Y:S01]  /*2e50*/  ULEA UR10, UR8, UR10, 0x18 ;  /* 0x0000000a080a7291 */ /* 0x000fe2000f8ec0ff */
[----:B----4-:R-:W-:-:S02]  /*2e60*/  ISETP.NE.U32.AND P0, PT, R2, RZ, PT ;  /* 0x000000ff0200720c */ /* 0x010fc40003f05070 */
[----:B------:R-:W-:Y:S01]  /*2e70*/  IMAD R23, R26, 0x12, R23 ;  /* 0x000000121a177824 */ /* 0x000fe200078e0217 */
[----:B------:R-:W-:Y:S01]  /*2e80*/  IADD3 R38, P2, PT, R2, R32, RZ ;  /* 0x0000002002267210 */ /* 0x000fe20007f5e0ff */
[----:B------:R-:W-:Y:S01]  /*2e90*/  IMAD R2, R28, UR5, R33 ;  /* 0x000000051c027c24 */ /* 0x000fe2000f8e0221 */
[----:B------:R-:W-:Y:S01]  /*2ea0*/  LOP3.LUT R20, R21, 0xf8, RZ, 0xc0, !PT ;  /* 0x000000f815147812 */ /* 0x000fe200078ec0ff */
[----:B------:R-:W-:Y:S01]  /*2eb0*/  VIADD R23, R23, UR25 ;  /* 0x0000001917177c36 */ /* 0x000fe20008000000 */
[----:B------:R-:W-:Y:S01]  /*2ec0*/  ISETP.GE.AND P1, PT, R24, UR17, PT ;  /* 0x0000001118007c0c */ /* 0x000fe2000bf26270 */
[----:B------:R-:W-:Y:S02]  /*2ed0*/  IMAD.X R39, R3, 0x1, R2, P2 ;  /* 0x0000000103277824 */ /* 0x000fe400010e0602 */
[----:B------:R-:W-:Y:S01]  /*2ee0*/  IMAD R29, R29, 0x120, R20 ;  /* 0x000001201d1d7824 */ /* 0x000fe200078e0214 */
[----:B------:R-:W-:Y:S02]  /*2ef0*/  ISETP.NE.AND.EX P3, PT, R3, RZ, !P1, P0 ;  /* 0x000000ff0300720c */ /* 0x000fe40004f65300 */
[----:B------:R-:W-:Y:S01]  /*2f00*/  LEA R35, R23, UR10, 0x4 ;  /* 0x0000000a17237c11 */ /* 0x000fe2000f8e20ff */
[----:B------:R-:W-:Y:S10]  /*2f10*/  BRA.U UP1, `(.L_x_13) ;  /* 0x0000000101687547 */ /* 0x000ff4000b800000 */
[----:B------:R-:W-:-:S13]  /*2f20*/  ISETP.NE.AND P0, PT, R22, UR20, PT ;  /* 0x0000001416007c0c */ /* 0x000fda000bf05270 */
[----:B------:R-:W-:Y:S06]  /*2f30*/  BAR.RED.AND.DEFER_BLOCKING 0x0, P0 ;  /* 0x0000000000007b1d */ /* 0x000fec0000014400 */
[----:B------:R-:W1:Y:S02]  /*2f40*/  B2R.RESULT RZ, P0 ;  /* 0x0000000000ff731c */ /* 0x000e640000004000 */
[----:B-1----:R-:W-:Y:S05]  /*2f50*/  @!P0 BRA `(.L_x_14) ;  /* 0x0000000000308947 */ /* 0x002fea0003800000 */
[----:B------:R-:W-:-:S13]  /*2f60*/  ISETP.NE.AND P1, PT, R0, RZ, PT ;  /* 0x000000ff0000720c */ /* 0x000fda0003f25270 */
.L_x_16:
[----:B------:R-:W-:Y:S05]  /*2f70*/  YIELD ;  /* 0x0000000000007946 */ /* 0x000fea0003800000 */
[----:B-1---5:R-:W-:Y:S05]  /*2f80*/  @P1 BRA `(.L_x_15) ;  /* 0x0000000000101947 */ /* 0x022fea0003800000 */
[----:B------:R-:W-:Y:S02]  /*2f90*/  MOV R22, UR6 ;  /* 0x0000000600167c02 */ /* 0x000fe40008000f00 */
[----:B------:R-:W-:-:S05]  /*2fa0*/  MOV R23, UR7 ;  /* 0x0000000700177c02 */ /* 0x000fca0008000f00 */
[----:B------:R1:W2:Y:S04]  /*2fb0*/  LDG.E.STRONG.GPU R22, desc[UR32][R22.64] ;  /* 0x0000002016167981 */ /* 0x0002a8000c1ef900 */
[----:B--2---:R-:W-:Y:S01]  /*2fc0*/  CCTL.IVALL ;  /* 0x00000000ff00798f */ /* 0x004fe20002000000 */
.L_x_15:
[----:B------:R-:W-:Y:S01]  /*2fd0*/  ISETP.NE.AND P0, PT, R22, UR20, PT ;  /* 0x0000001416007c0c */ /* 0x000fe2000bf05270 */
[----:B------:R-:W-:-:S12]  /*2fe0*/  WARPSYNC.ALL ;  /* 0x0000000000007948 */ /* 0x000fd80003800000 */
[----:B------:R-:W-:Y:S06]  /*2ff0*/  BAR.RED.AND.DEFER_BLOCKING 0x0, P0 ;  /* 0x0000000000007b1d */ /* 0x000fec0000014400 */
[----:B------:R-:W2:Y:S02]  /*3000*/  B2R.RESULT RZ, P0 ;  /* 0x0000000000ff731c */ /* 0x000ea40000004000 */
[----:B--2---:R-:W-:Y:S05]  /*3010*/  @P0 BRA `(.L_x_16) ;  /* 0xfffffffc00d40947 */ /* 0x004fea000383ffff */
.L_x_14:
[----:B------:R-:W-:Y:S05]  /*3020*/  WARPSYNC.ALL ;  /* 0x0000000000007948 */ /* 0x000fea0003800000 */
[----:B------:R-:W-:Y:S06]  /*3030*/  BAR.SYNC.DEFER_BLOCKING 0x0 ;  /* 0x0000000000007b1d */ /* 0x000fec0000010000 */
[----:B------:R-:W-:Y:S01]  /*3040*/  @!PT LDS RZ, [RZ] ;  /* 0x00000000fffff984 */ /* 0x000fe20000000800 */
[----:B------:R-:W-:Y:S01]  /*3050*/  @!PT LDS RZ, [RZ] ;  /* 0x00000000fffff984 */ /* 0x000fe20000000800 */
[----:B------:R-:W-:Y:S01]  /*3060*/  @!PT LDS RZ, [RZ] ;  /* 0x00000000fffff984 */ /* 0x000fe20000000800 */
[----:B------:R-:W-:Y:S01]  /*3070*/  @!PT LDS RZ, [RZ] ;  /* 0x00000000fffff984 */ /* 0x000fe20000000800 */
[----:B------:R-:W-:Y:S06]  /*3080*/  MEMBAR.SC.GPU ;  /* 0x0000000000007992 */ /* 0x000fec0000002000 */
[----:B------:R-:W-:-:S00]  /*3090*/  ERRBAR ;  /* 0x00000000000079ab */ /* 0x000fc00000000000 */
[----:B------:R-:W-:Y:S06]  /*30a0*/  CGAERRBAR ;  /* 0x00000000000075ab */ /* 0x000fec0000000000 */
[----:B------:R-:W-:Y:S01]  /*30b0*/  CCTL.IVALL ;  /* 0x00000000ff00798f */ /* 0x000fe20002000000 */
.L_x_13:
[----:B------:R-:W-:Y:S01]  /*30c0*/  DSETP.NEU.AND P0, PT, R30, RZ, PT ;  /* 0x000000ff1e00722a */ /* 0x000fe20003f0d000 */
[----:B------:R-:W-:-:S13]  /*30d0*/  BSSY.RECONVERGENT B0, `(.L_x_17) ;  /* 0x00000a1000007945 */ /* 0x000fda0003800200 */
[----:B------:R-:W-:Y:S05]  /*30e0*/  @!P0 BRA `(.L_x_18) ;  /* 0x0000000400688947 */ /* 0x000fea0003800000 */
[----:B------:R-:W2:Y:S01]  /*30f0*/  LDC R33, c[0x0][0x380] ;  /* 0x0000e000ff217b82 */ /* 0x000ea20000000800 */
[C---:B------:R-:W-:Y:S01]  /*3100*/  VIADD R22, R28.reuse, 0x1 ;  /* 0x000000011c167836 */ /* 0x040fe20000000000 */
[----:B------:R-:W-:Y:S01]  /*3110*/  CS2R R26, SRZ ;  /* 0x00000000001a7805 */ /* 0x000fe2000001ff00 */
[----:B------:R-:W-:-:S05]  /*3120*/  VIADD R20, R28, 0x2 ;  /* 0x000000021c147836 */ /* 0x000fca0000000000 */
[----:B------:R-:W3:Y:S01]  /*3130*/  LDC.64 R2, c[0x0][0x3f8] ;  /* 0x0000fe00ff027b82 */ /* 0x000ee20000000a00 */
[----:B------:R-:W-:Y:S02]  /*3140*/  CS2R R24, SRZ ;  /* 0x0000000000187805 */ /* 0x000fe4000001ff00 */
[-C--:B--2---:R-:W-:Y:S02]  /*3150*/  ISETP.LT.AND P2, PT, R28, R33.reuse, P3 ;  /* 0x000000211c00720c */ /* 0x084fe40001f41270 */
[-C--:B------:R-:W-:Y:S02]  /*3160*/  ISETP.LT.AND P1, PT, R22, R33.reuse, P3 ;  /* 0x000000211600720c */ /* 0x080fe40001f21270 */
[----:B------:R-:W-:Y:S02]  /*3170*/  ISETP.LT.AND P0, PT, R20, R33, P3 ;  /* 0x000000211400720c */ /* 0x000fe40001f01270 */
[----:B---3--:R-:W-:-:S05]  /*3180*/  IADD3 R42, P4, PT, R38, R2, RZ ;  /* 0x00000002262a7210 */ /* 0x008fca0007f9e0ff */
[--C-:B------:R-:W-:Y:S01]  /*3190*/  IMAD.X R43, R39, 0x1, R3.reuse, P4 ;  /* 0x00000001272b7824 */ /* 0x100fe200020e0603 */
[-C--:B------:R-:W-:Y:S01]  /*31a0*/  IADD3 R40, P4, PT, R42, R2.reuse, RZ ;  /* 0x000000022a287210 */ /* 0x080fe20007f9e0ff */
[----:B------:R-:W2:Y:S01]  /*31b0*/  @P2 LDG.E.LTC128B.64 R26, desc[UR32][R38.64] ;  /* 0x00000020261a2981 */ /* 0x000ea2000c1e1b20 */
[----:B-1----:R-:W-:Y:S01]  /*31c0*/  CS2R R22, SRZ ;  /* 0x0000000000167805 */ /* 0x002fe2000001ff00 */
[----:B------:R-:W-:Y:S02]  /*31d0*/  VIADD R20, R28, 0x3 ;  /* 0x000000031c147836 */ /* 0x000fe40000000000 */
[----:B------:R-:W-:Y:S01]  /*31e0*/  IMAD.X R41, R43, 0x1, R3, P4 ;  /* 0x000000012b297824 */ /* 0x000fe200020e0603 */
[----:B------:R-:W3:Y:S02]  /*31f0*/  @P1 LDG.E.LTC128B.64 R24, desc[UR32][R42.64] ;  /* 0x000000202a181981 */ /* 0x000ee4000c1e1b20 */
[----:B------:R-:W-:Y:S02]  /*3200*/  ISETP.LT.AND P5, PT, R20, R33, P3 ;  /* 0x000000211400720c */ /* 0x000fe40001fa1270 */
[----:B------:R-:W4:Y:S01]  /*3210*/  @P0 LDG.E.LTC128B.64 R22, desc[UR32][R40.64] ;  /* 0x0000002028160981 */ /* 0x000f22000c1e1b20 */
[----:B------:R-:W-:-:S02]  /*3220*/  IADD3 R44, P4, PT, R40, R2, RZ ;  /* 0x00000002282c7210 */ /* 0x000fc40007f9e0ff */
[----:B------:R-:W-:-:S03]  /*3230*/  CS2R R20, SRZ ;  /* 0x0000000000147805 */ /* 0x000fc6000001ff00 */
[----:B------:R-:W-:-:S05]  /*3240*/  IMAD.X R45, R41, 0x1, R3, P4 ;  /* 0x00000001292d7824 */ /* 0x000fca00020e0603 */
[----:B------:R-:W4:Y:S01]  /*3250*/  @P5 LDG.E.LTC128B.64 R20, desc[UR32][R44.64] ;  /* 0x000000202c145981 */ /* 0x000f22000c1e1b20 */
[----:B------:R-:W-:Y:S05]  /*3260*/  WARPSYNC.ALL ;  /* 0x0000000000007948 */ /* 0x000fea0003800000 */
[----:B------:R-:W-:Y:S01]  /*3270*/  BAR.SYNC.DEFER_BLOCKING 0x0 ;  /* 0x0000000000007b1d */ /* 0x000fe20000010000 */
[C---:B------:R-:W-:Y:S02]  /*3280*/  VIADD R34, R28.reuse, 0x8 ;  /* 0x000000081c227836 */ /* 0x040fe40000000000 */
[----:B------:R-:W-:-:S03]  /*3290*/  VIADD R32, R28, 0x9 ;  /* 0x000000091c207836 */ /* 0x000fc60000000000 */
[----:B------:R-:W1:Y:S01]  /*32a0*/  LDCU.64 UR4, c[0x0][0x410] ;  /* 0x00008200ff0477ac */ /* 0x000e620008000a00 */
[-C--:B------:R-:W-:Y:S02]  /*32b0*/  ISETP.LT.AND P6, PT, R34, R33.reuse, P3 ;  /* 0x000000212200720c */ /* 0x080fe40001fc1270 */
[----:B------:R-:W-:Y:S01]  /*32c0*/  ISETP.LT.AND P4, PT, R32, R33, P3 ;  /* 0x000000212000720c */ /* 0x000fe20001f81270 */
[----:B------:R-:W-:-:S04]  /*32d0*/  DEPBAR.LE SB5, 0x2 ;  /* 0x0000d0800000791a */ /* 0x000fc80000000000 */
[----:B------:R1:W-:Y:S04]  /*32e0*/  STS.128 [R35], R4 ;  /* 0x0000000423007388 */ /* 0x0003e80000000c00 */
[----:B------:R-:W-:Y:S01]  /*32f0*/  STS.128 [R35+0x40], R8 ;  /* 0x0000400823007388 */ /* 0x000fe20000000c00 */
[----:B------:R-:W-:Y:S01]  /*3300*/  BAR.SYNC.DEFER_BLOCKING 0x0 ;  /* 0x0000000000007b1d */ /* 0x000fe20000010000 */
[----:B-1----:R-:W-:-:S05]  /*3310*/  VIADD R4, R28, 0xa ;  /* 0x0000000a1c047836 */ /* 0x002fca0000000000 */
[----:B------:R-:W1:Y:S01]  /*3320*/  LDS.64 R50, [R29+UR10] ;  /* 0x0000000a1d327984 */ /* 0x000e620008000a00 */
[----:B------:R-:W-:-:S03]  /*3330*/  @P1 IMAD.MOV.U32 R5, RZ, RZ, R43 ;  /* 0x000000ffff051224 */ /* 0x000fc600078e002b */
[----:B------:R-:W1:Y:S04]  /*3340*/  LDS.64 R48, [R29+UR10+0x120] ;  /* 0x0001200a1d307984 */ /* 0x000e680008000a00 */
[----:B------:R-:W1:Y:S04]  /*3350*/  LDS.64 R52, [R29+UR10+0x240] ;  /* 0x0002400a1d347984 */ /* 0x000e680008000a00 */
[----:B------:R-:W1:Y:S02]  /*3360*/  LDS.64 R46, [R29+UR10+0x360] ;  /* 0x0003600a1d2e7984 */ /* 0x000e640008000a00 */
[----:B-1----:R-:W-:-:S02]  /*3370*/  DMUL R50, R50, R36 ;  /* 0x0000002432327228 */ /* 0x002fc40000000000 */
[-C--:B------:R-:W-:Y:S02]  /*3380*/  DMUL R48, R48, R36.reuse ;  /* 0x0000002430307228 */ /* 0x080fe40000000000 */
[-C--:B------:R-:W-:Y:S02]  /*3390*/  DMUL R6, R52, R36.reuse ;  /* 0x0000002434067228 */ /* 0x080fe40000000000 */
[----:B------:R-:W-:Y:S01]  /*33a0*/  DMUL R46, R46, R36 ;  /* 0x000000242e2e7228 */ /* 0x000fe20000000000 */
[----:B------:R-:W-:Y:S01]  /*33b0*/  VIADD R28, R28, 0xb ;  /* 0x0000000b1c1c7836 */ /* 0x000fe20000000000 */
[-C--:B--2---:R-:W-:Y:S02]  /*33c0*/  DFMA R10, R26, R30.reuse, R50 ;  /* 0x0000001e1a0a722b */ /* 0x084fe40000000032 */
[----:B---3--:R-:W-:-:S05]  /*33d0*/  DFMA R8, R24, R30, R48 ;  /* 0x0000001e1808722b */ /* 0x008fca0000000030 */
[----:B------:R1:W-:Y:S01]  /*33e0*/  @P2 ST.E.64 desc[UR32][R38.64], R10 ;  /* 0x0000000a26002985 */ /* 0x0003e2000c101b20 */
[----:B------:R-:W-:Y:S01]  /*33f0*/  ISETP.LT.AND P2, PT, R4, R33, P3 ;  /* 0x000000210400720c */ /* 0x000fe20001f41270 */
[----:B----4-:R-:W-:Y:S01]  /*3400*/  DFMA R6, R22, R30, R6 ;  /* 0x0000001e1606722b */ /* 0x010fe20000000006 */
[----:B------:R-:W-:-:S05]  /*3410*/  @P1 IMAD.MOV.U32 R4, RZ, RZ, R42 ;  /* 0x000000ffff041224 */ /* 0x000fca00078e002a */
[----:B------:R-:W-:Y:S01]  /*3420*/  @P1 ST.E.64 desc[UR32][R4.64], R8 ;  /* 0x0000000804001985 */ /* 0x000fe2000c101b20 */
[----:B------:R-:W-:-:S03]  /*3430*/  IADD3 R48, P1, PT, R38, UR4, RZ ;  /* 0x0000000426307c10 */ /* 0x000fc6000ff3e0ff */
[----:B------:R-:W-:Y:S01]  /*3440*/  @P0 ST.E.64 desc[UR32][R40.64], R6 ;  /* 0x0000000628000985 */ /* 0x000fe2000c101b20 */
[----:B------:R-:W-:Y:S01]  /*3450*/  IADD3 R42, P0, PT, R42, UR4, RZ ;  /* 0x000000042a2a7c10 */ /* 0x000fe2000ff1e0ff */
[----:B------:R-:W-:Y:S01]  /*3460*/  DFMA R46, R20, R30, R46 ;  /* 0x0000001e142e722b */ /* 0x000fe2000000002e */
[----:B------:R-:W-:Y:S02]  /*3470*/  IADD3.X R49, PT, PT, R39, UR5, RZ, P1, !PT ;  /* 0x0000000527317c10 */ /* 0x000fe40008ffe4ff */
[----:B------:R-:W-:-:S04]  /*3480*/  IADD3.X R43, PT, PT, R43, UR5, RZ, P0, !PT ;  /* 0x000000052b2b7c10 */ /* 0x000fc800087fe4ff */
[----:B------:R-:W-:Y:S04]  /*3490*/  @P5 ST.E.64 desc[UR32][R44.64], R46 ;  /* 0x0000002e2c005985 */ /* 0x000fe8000c101b20 */
[----:B------:R-:W2:Y:S01]  /*34a0*/  @P6 LDG.E.LTC128B.64 R26, desc[UR32][R48.64] ;  /* 0x00000020301a6981 */ /* 0x000ea2000c1e1b20 */
[----:B-1----:R-:W-:-:S03]  /*34b0*/  IADD3 R10, P0, PT, R42, R2, RZ ;  /* 0x000000022a0a7210 */ /* 0x002fc60007f1e0ff */
[----:B------:R-:W3:Y:S02]  /*34c0*/  @P4 LDG.E.LTC128B.64 R24, desc[UR32][R42.64] ;  /* 0x000000202a184981 */ /* 0x000ee4000c1e1b20 */
[----:B------:R-:W-:-:S05]  /*34d0*/  IMAD.X R11, R43, 0x1, R3, P0 ;  /* 0x000000012b0b7824 */ /* 0x000fca00000e0603 */
[----:B------:R-:W4:Y:S01]  /*34e0*/  @P2 LDG.E.LTC128B.64 R22, desc[UR32][R10.64] ;  /* 0x000000200a162981 */ /* 0x000f22000c1e1b20 */
[----:B------:R-:W-:Y:S02]  /*34f0*/  ISETP.LT.AND P0, PT, R28, R33, P3 ;  /* 0x000000211c00720c */ /* 0x000fe40001f01270 */
[----:B------:R-:W-:-:S05]  /*3500*/  IADD3 R2, P1, PT, R10, R2, RZ ;  /* 0x000000020a027210 */ /* 0x000fca0007f3e0ff */
[----:B------:R-:W-:-:S06]  /*3510*/  IMAD.X R3, R11, 0x1, R3, P1 ;  /* 0x000000010b037824 */ /* 0x000fcc00008e0603 */
[----:B------:R-:W4:Y:S01]  /*3520*/  @P0 LDG.E.LTC128B.64 R20, desc[UR32][R2.64] ;  /* 0x0000002002140981 */ /* 0x000f22000c1e1b20 */
[----:B------:R-:W-:Y:S06]  /*3530*/  BAR.SYNC.DEFER_BLOCKING 0x0 ;  /* 0x0000000000007b1d */ /* 0x000fec0000010000 */
[----:B-----5:R-:W-:Y:S04]  /*3540*/  STS.128 [R35], R16 ;  /* 0x0000001023007388 */ /* 0x020fe80000000c00 */
[----:B------:R-:W-:Y:S01]  /*3550*/  STS.128 [R35+0x40], R12 ;  /* 0x0000400c23007388 */ /* 0x000fe20000000c00 */
[----:B------:R-:W-:Y:S06]  /*3560*/  BAR.SYNC.DEFER_BLOCKING 0x0 ;  /* 0x0000000000007b1d */ /* 0x000fec0000010000 */
[----:B------:R-:W1:Y:S04]  /*3570*/  LDS.64 R8, [R29+UR10] ;  /* 0x0000000a1d087984 */ /* 0x000e680008000a00 */
[----:B------:R-:W1:Y:S04]  /*3580*/  LDS.64 R6, [R29+UR10+0x120] ;  /* 0x0001200a1d067984 */ /* 0x000e680008000a00 */
[----:B------:R-:W1:Y:S04]  /*3590*/  LDS.64 R4, [R29+UR10+0x240] ;  /* 0x0002400a1d047984 */ /* 0x000e680008000a00 */
[----:B------:R-:W1:Y:S02]  /*35a0*/  LDS.64 R32, [R29+UR10+0x360] ;  /* 0x0003600a1d207984 */ /* 0x000e640008000a00 */
[----:B-1----:R-:W-:-:S02]  /*35b0*/  DMUL R8, R8, R36 ;  /* 0x0000002408087228 */ /* 0x002fc40000000000 */
[-C--:B------:R-:W-:Y:S02]  /*35c0*/  DMUL R6, R6, R36.reuse ;  /* 0x0000002406067228 */ /* 0x080fe40000000000 */
[-C--:B------:R-:W-:Y:S02]  /*35d0*/  DMUL R4, R4, R36.reuse ;  /* 0x0000002404047228 */ /* 0x080fe40000000000 */
[----:B------:R-:W-:Y:S02]  /*35e0*/  DMUL R32, R32, R36 ;  /* 0x0000002420207228 */ /* 0x000fe40000000000 */
[-C--:B--2---:R-:W-:Y:S02]  /*35f0*/  DFMA R8, R26, R30.reuse, R8 ;  /* 0x0000001e1a08722b */ /* 0x084fe40000000008 */
[----:B---3--:R-:W-:-:S05]  /*3600*/  DFMA R6, R24, R30, R6 ;  /* 0x0000001e1806722b */ /* 0x008fca0000000006 */
[----:B------:R2:W-:Y:S01]  /*3610*/  @P6 ST.E.64 desc[UR32][R48.64], R8 ;  /* 0x0000000830006985 */ /* 0x0005e2000c101b20 */
[----:B----4-:R-:W-:-:S03]  /*3620*/  DFMA R4, R22, R30, R4 ;  /* 0x0000001e1604722b */ /* 0x010fc60000000004 */
[----:B------:R2:W-:Y:S04]  /*3630*/  @P4 ST.E.64 desc[UR32][R42.64], R6 ;  /* 0x000000062a004985 */ /* 0x0005e8000c101b20 */
[----:B------:R2:W-:Y:S01]  /*3640*/  @P2 ST.E.64 desc[UR32][R10.64], R4 ;  /* 0x000000040a002985 */ /* 0x0005e2000c101b20 */
[----:B------:R-:W-:Y:S01]  /*3650*/  DFMA R20, R20, R30, R32 ;  /* 0x0000001e1414722b */ /* 0x000fe20000000020 */
[----:B------:R-:W-:Y:S10]  /*3660*/  @!P0 BRA `(.L_x_19) ;  /* 0x00000004001c8947 */ /* 0x000ff40003800000 */
[----:B------:R3:W-:Y:S01]  /*3670*/  ST.E.64 desc[UR32][R2.64], R20 ;  /* 0x0000001402007985 */ /* 0x0007e2000c101b20 */
[----:B------:R-:W-:Y:S05]  /*3680*/  BRA `(.L_x_19) ;  /* 0x0000000400147947 */ /* 0x000fea0003800000 */
.L_x_18:
[----:B------:R-:W-:Y:S05]  /*3690*/  WARPSYNC.ALL ;  /* 0x0000000000007948 */ /* 0x000fea0003800000 */
[----:B------:R-:W-:Y:S01]  /*36a0*/  BAR.SYNC.DEFER_BLOCKING 0x0 ;  /* 0x0000000000007b1d */ /* 0x000fe20000010000 */
[C---:B------:R-:W-:Y:S02]  /*36b0*/  VIADD R2, R28.reuse, 0x3 ;  /* 0x000000031c027836 */ /* 0x040fe40000000000 */
[C---:B------:R-:W-:Y:S02]  /*36c0*/  VIADD R20, R28.reuse, 0x1 ;  /* 0x000000011c147836 */ /* 0x040fe40000000000 */
[----:B------:R-:W-:Y:S01]  /*36d0*/  VIADD R3, R28, 0x2 ;  /* 0x000000021c037836 */ /* 0x000fe20000000000 */
[----:B------:R-:W2:Y:S01]  /*36e0*/  LDCU UR11, c[0x0][0x380] ;  /* 0x00007000ff0b77ac */ /* 0x000ea20008000800 */
[----:B------:R-:W3:Y:S01]  /*36f0*/  LDCU.64 UR8, c[0x0][0x3f8] ;  /* 0x00007f00ff0877ac */ /* 0x000ee20008000a00 */
[----:B------:R-:W4:Y:S01]  /*3700*/  LDCU.64 UR4, c[0x0][0x410] ;  /* 0x00008200ff0477ac */ /* 0x000f220008000a00 */
[----:B------:R-:W-:-:S04]  /*3710*/  DEPBAR.LE SB5, 0x3 ;  /* 0x0000d0c00000791a */ /* 0x000fc80000000000 */
[----:B------:R1:W-:Y:S01]  /*3720*/  STS.128 [R35], R4 ;  /* 0x0000000423007388 */ /* 0x0003e20000000c00 */
[----:B--2---:R-:W-:Y:S02]  /*3730*/  ISETP.GE.OR P1, PT, R28, UR11, !P3 ;  /* 0x0000000b1c007c0c */ /* 0x004fe4000df26670 */
[----:B------:R-:W-:Y:S01]  /*3740*/  ISETP.GE.OR P0, PT, R2, UR11, !P3 ;  /* 0x0000000b02007c0c */ /* 0x000fe2000df06670 */
[----:B------:R-:W-:-:S04]  /*3750*/  DEPBAR.LE SB5, 0x2 ;  /* 0x0000d0800000791a */ /* 0x000fc80000000000 */
[----:B------:R2:W-:Y:S01]  /*3760*/  STS.128 [R35+0x40], R8 ;  /* 0x0000400823007388 */ /* 0x0005e20000000c00 */
[----:B------:R-:W-:Y:S01]  /*3770*/  BAR.SYNC.DEFER_BLOCKING 0x0 ;  /* 0x0000000000007b1d */ /* 0x000fe20000010000 */
[----:B------:R-:W-:Y:S02]  /*3780*/  ISETP.GE.OR P4, PT, R20, UR11, !P3 ;  /* 0x0000000b14007c0c */ /* 0x000fe4000df86670 */
[----:B------:R-:W-:Y:S02]  /*3790*/  ISETP.GE.OR P2, PT, R3, UR11, !P3 ;  /* 0x0000000b03007c0c */ /* 0x000fe4000df46670 */
[----:B---3--:R-:W-:-:S04]  /*37a0*/  IADD3 R2, P5, PT, R38, UR8, RZ ;  /* 0x0000000826027c10 */ /* 0x008fc8000ffbe0ff */
[----:B------:R-:W-:Y:S02]  /*37b0*/  IADD3.X R3, PT, PT, R39, UR9, RZ, P5, !PT ;  /* 0x0000000927037c10 */ /* 0x000fe4000affe4ff */
[----:B-1----:R-:W-:Y:S01]  /*37c0*/  IADD3 R4, P5, PT, R2, UR8, RZ ;  /* 0x0000000802047c10 */ /* 0x002fe2000ffbe0ff */
[----:B------:R-:W1:Y:S03]  /*37d0*/  @!P1 LDS.64 R22, [R29+UR10] ;  /* 0x0000000a1d169984 */ /* 0x000e660008000a00 */
[----:B------:R-:W-:Y:S01]  /*37e0*/  IADD3.X R5, PT, PT, R3, UR9, RZ, P5, !PT ;  /* 0x0000000903057c10 */ /* 0x000fe2000affe4ff */
[----:B------:R-:W3:Y:S01]  /*37f0*/  LDS.64 R30, [R29+UR10+0x120] ;  /* 0x0001200a1d1e7984 */ /* 0x000ee20008000a00 */
[----:B------:R-:W-:Y:S01]  /*3800*/  @!P0 IADD3 R6, P5, PT, R4, UR8, RZ ;  /* 0x0000000804068c10 */ /* 0x000fe2000ffbe0ff */
[----:B--2---:R-:W-:Y:S02]  /*3810*/  @!P1 IMAD.MOV.U32 R8, RZ, RZ, R38 ;  /* 0x000000ffff089224 */ /* 0x004fe400078e0026 */
[----:B------:R-:W2:Y:S01]  /*3820*/  LDS.64 R26, [R29+UR10+0x240] ;  /* 0x0002400a1d1a7984 */ /* 0x000ea20008000a00 */
[----:B------:R-:W-:Y:S01]  /*3830*/  @!P1 IMAD.MOV.U32 R9, RZ, RZ, R39 ;  /* 0x000000ffff099224 */ /* 0x000fe200078e0027 */
[----:B------:R-:W-:-:S02]  /*3840*/  @!P0 IADD3.X R7, PT, PT, R5, UR9, RZ, P5, !PT ;  /* 0x0000000905078c10 */ /* 0x000fc4000affe4ff */
[----:B------:R-:W4:Y:S01]  /*3850*/  LDS.64 R24, [R29+UR10+0x360] ;  /* 0x0003600a1d187984 */ /* 0x000f220008000a00 */
[-C--:B-1----:R-:W-:Y:S02]  /*3860*/  @!P1 DMUL R22, R22, R36.reuse ;  /* 0x0000002416169228 */ /* 0x082fe40000000000 */
[----:B---3--:R-:W-:-:S05]  /*3870*/  @!P4 DMUL R30, R30, R36 ;  /* 0x000000241e1ec228 */ /* 0x008fca0000000000 */
[----:B------:R-:W-:Y:S01]  /*3880*/  @!P1 ST.E.64 desc[UR32][R8.64], R22 ;  /* 0x0000001608009985 */ /* 0x000fe2000c101b20 */
[----:B--2---:R-:W-:-:S03]  /*3890*/  @!P2 DMUL R26, R26, R36 ;  /* 0x000000241a1aa228 */ /* 0x004fc60000000000 */
[----:B------:R-:W-:Y:S01]  /*38a0*/  @!P4 ST.E.64 desc[UR32][R2.64], R30 ;  /* 0x0000001e0200c985 */ /* 0x000fe2000c101b20 */
[----:B----4-:R-:W-:-:S03]  /*38b0*/  @!P0 DMUL R24, R24, R36 ;  /* 0x0000002418188228 */ /* 0x010fc60000000000 */
[----:B------:R1:W-:Y:S04]  /*38c0*/  @!P2 ST.E.64 desc[UR32][R4.64], R26 ;  /* 0x0000001a0400a985 */ /* 0x0003e8000c101b20 */
[----:B------:R2:W-:Y:S01]  /*38d0*/  @!P0 ST.E.64 desc[UR32][R6.64], R24 ;  /* 0x0000001806008985 */ /* 0x0005e2000c101b20 */
[----:B------:R-:W-:Y:S01]  /*38e0*/  BAR.SYNC.DEFER_BLOCKING 0x0 ;  /* 0x0000000000007b1d */ /* 0x000fe20000010000 */
[C---:B-1----:R-:W-:Y:S02]  /*38f0*/  VIADD R4, R28.reuse, 0x9 ;  /* 0x000000091c047836 */ /* 0x042fe40000000000 */
[----:B------:R-:W-:-:S03]  /*3900*/  VIADD R5, R28, 0x8 ;  /* 0x000000081c057836 */ /* 0x000fc60000000000 */
[----:B-----5:R-:W-:Y:S01]  /*3910*/  STS.128 [R35], R16 ;  /* 0x0000001023007388 */ /* 0x020fe20000000c00 */
[----:B------:R-:W-:-:S03]  /*3920*/  ISETP.GE.OR P4, PT, R4, UR11, !P3 ;  /* 0x0000000b04007c0c */ /* 0x000fc6000df86670 */
[----:B------:R1:W-:Y:S01]  /*3930*/  STS.128 [R35+0x40], R12 ;  /* 0x0000400c23007388 */ /* 0x0003e20000000c00 */
[----:B------:R-:W-:Y:S01]  /*3940*/  BAR.SYNC.DEFER_BLOCKING 0x0 ;  /* 0x0000000000007b1d */ /* 0x000fe20000010000 */
[----:B------:R-:W-:Y:S01]  /*3950*/  IADD3 R4, P0, PT, R2, UR4, RZ ;  /* 0x0000000402047c10 */ /* 0x000fe2000ff1e0ff */
[C---:B------:R-:W-:Y:S01]  /*3960*/  VIADD R2, R28.reuse, 0xa ;  /* 0x0000000a1c027836 */ /* 0x040fe20000000000 */
[----:B------:R-:W-:Y:S01]  /*3970*/  ISETP.GE.OR P5, PT, R5, UR11, !P3 ;  /* 0x0000000b05007c0c */ /* 0x000fe2000dfa6670 */
[----:B------:R-:W-:Y:S01]  /*3980*/  VIADD R28, R28, 0xb ;  /* 0x0000000b1c1c7836 */ /* 0x000fe20000000000 */
[----:B------:R-:W-:Y:S02]  /*3990*/  IADD3.X R5, PT, PT, R3, UR5, RZ, P0, !PT ;  /* 0x0000000503057c10 */ /* 0x000fe400087fe4ff */
[----:B--2---:R-:W-:Y:S02]  /*39a0*/  IADD3 R6, P0, PT, R4, UR8, RZ ;  /* 0x0000000804067c10 */ /* 0x004fe4000ff1e0ff */
[----:B------:R-:W-:-:S02]  /*39b0*/  ISETP.GE.OR P2, PT, R2, UR11, !P3 ;  /* 0x0000000b02007c0c */ /* 0x000fc4000df46670 */
[----:B------:R-:W-:Y:S02]  /*39c0*/  ISETP.GE.OR P3, PT, R28, UR11, !P3 ;  /* 0x0000000b1c007c0c */ /* 0x000fe4000df66670 */
[----:B------:R-:W-:Y:S02]  /*39d0*/  IADD3.X R7, PT, PT, R5, UR9, RZ, P0, !PT ;  /* 0x0000000905077c10 */ /* 0x000fe400087fe4ff */
[----:B------:R-:W-:-:S04]  /*39e0*/  IADD3 R2, P0, PT, R6, UR8, RZ ;  /* 0x0000000806027c10 */ /* 0x000fc8000ff1e0ff */
[----:B------:R-:W-:Y:S01]  /*39f0*/  IADD3.X R3, PT, PT, R7, UR9, RZ, P0, !PT ;  /* 0x0000000907037c10 */ /* 0x000fe200087fe4ff */
[----:B------:R-:W2:Y:S01]  /*3a00*/  LDS.64 R32, [R29+UR10] ;  /* 0x0000000a1d207984 */ /* 0x000ea20008000a00 */
[----:B-1----:R-:W-:-:S03]  /*3a10*/  IADD3 R12, P1, PT, R38, UR4, RZ ;  /* 0x00000004260c7c10 */ /* 0x002fc6000ff3e0ff */
[----:B------:R-:W1:Y:S01]  /*3a20*/  LDS.64 R20, [R29+UR10+0x120] ;  /* 0x0001200a1d147984 */ /* 0x000e620008000a00 */
[----:B------:R-:W-:-:S03]  /*3a30*/  IADD3.X R13, PT, PT, R39, UR5, RZ, P1, !PT ;  /* 0x00000005270d7c10 */ /* 0x000fc60008ffe4ff */
[----:B------:R-:W3:Y:S04]  /*3a40*/  LDS.64 R10, [R29+UR10+0x240] ;  /* 0x0002400a1d0a7984 */ /* 0x000ee80008000a00 */
[----:B------:R-:W4:Y:S01]  /*3a50*/  LDS.64 R8, [R29+UR10+0x360] ;  /* 0x0003600a1d087984 */ /* 0x000f220008000a00 */
[-C--:B--2---:R-:W-:Y:S02]  /*3a60*/  DMUL R32, R32, R36.reuse ;  /* 0x0000002420207228 */ /* 0x084fe40000000000 */
[----:B-1----:R-:W-:-:S05]  /*3a70*/  DMUL R20, R20, R36 ;  /* 0x0000002414147228 */ /* 0x002fca0000000000 */
[----:B------:R1:W-:Y:S01]  /*3a80*/  @!P5 ST.E.64 desc[UR32][R12.64], R32 ;  /* 0x000000200c00d985 */ /* 0x0003e2000c101b20 */
[----:B---3--:R-:W-:-:S03]  /*3a90*/  DMUL R10, R10, R36 ;  /* 0x000000240a0a7228 */ /* 0x008fc60000000000 */
[----:B------:R1:W-:Y:S01]  /*3aa0*/  @!P4 ST.E.64 desc[UR32][R4.64], R20 ;  /* 0x000000140400c985 */ /* 0x0003e2000c101b20 */
[----:B----4-:R-:W-:-:S03]  /*3ab0*/  DMUL R8, R8, R36 ;  /* 0x0000002408087228 */ /* 0x010fc60000000000 */
[----:B------:R1:W-:Y:S04]  /*3ac0*/  @!P2 ST.E.64 desc[UR32][R6.64], R10 ;  /* 0x0000000a0600a985 */ /* 0x0003e8000c101b20 */
[----:B------:R1:W-:Y:S04]  /*3ad0*/  @!P3 ST.E.64 desc[UR32][R2.64], R8 ;  /* 0x000000080200b985 */ /* 0x0003e8000c101b20 */
.L_x_19:
[----:B------:R-:W-:Y:S05]  /*3ae0*/  BSYNC.RECONVERGENT B0 ;  /* 0x0000000000007941 */ /* 0x000fea0003800200 */
.L_x_17:
[----:B-1-3--:R-:W1:Y:S08]  /*3af0*/  LDC R3, c[0x0][0x394] ;  /* 0x0000e500ff037b82 */ /* 0x00ae700000000800 */
[----:B------:R-:W3:Y:S01]  /*3b00*/  LDC R2, c[0x0][0x460] ;  /* 0x00011800ff027b82 */ /* 0x000ee20000000800 */
[----:B-1----:R-:W-:-:S04]  /*3b10*/  ISETP.GE.AND P0, PT, R3, 0x2, PT ;  /* 0x000000020300780c */ /* 0x002fc80003f06270 */
[----:B---3--:R-:W-:-:S13]  /*3b20*/  ISETP.NE.OR P0, PT, R2, RZ, !P0 ;  /* 0x000000ff0200720c */ /* 0x008fda0004705670 */
[----:B------:R-:W-:Y:S05]  /*3b30*/  @P0 EXIT ;  /* 0x000000000000094d */ /* 0x000fea0003800000 */
[----:B------:R-:W-:Y:S01]  /*3b40*/  UIADD3 UR4, UPT, UPT, UR20, 0x1, URZ ;  /* 0x0000000114047890 */ /* 0x000fe2000fffe0ff */
[----:B------:R-:W-:-:S05]  /*3b50*/  ISETP.NE.AND P1, PT, R0, RZ, PT ;  /* 0x000000ff0000720c */ /* 0x000fca0003f25270 */
[----:B------:R-:W-:Y:S01]  /*3b60*/  ISETP.NE.AND P0, PT, R3, UR4, PT ;  /* 0x0000000403007c0c */ /* 0x000fe2000bf05270 */
[----:B------:R-:W-:Y:S01]  /*3b70*/  IMAD.U32 R2, RZ, RZ, UR4 ;  /* 0x00000004ff027e24 */ /* 0x000fe2000f8e00ff */
[----:B------:R-:W-:Y:S05]  /*3b80*/  WARPSYNC.ALL ;  /* 0x0000000000007948 */ /* 0x000fea0003800000 */
[----:B------:R-:W-:Y:S01]  /*3b90*/  BAR.SYNC.DEFER_BLOCKING 0x0 ;  /* 0x0000000000007b1d */ /* 0x000fe20000010000 */
[----:B------:R-:W-:-:S05]  /*3ba0*/  SEL R0, R2, RZ, P0 ;  /* 0x000000ff02007207 */ /* 0x000fca0000000000 */
[----:B------:R-:W-:Y:S05]  /*3bb0*/  @P1 EXIT ;  /* 0x000000000000194d */ /* 0x000fea0003800000 */
[----:B------:R-:W-:Y:S02]  /*3bc0*/  MOV R2, UR6 ;  /* 0x0000000600027c02 */ /* 0x000fe40008000f00 */
[----:B------:R-:W-:Y:S01]  /*3bd0*/  MOV R3, UR7 ;  /* 0x0000000700037c02 */ /* 0x000fe20008000f00 */
[----:B------:R-:W-:Y:S01]  /*3be0*/  @!PT LDS RZ, [RZ] ;  /* 0x00000000fffff984 */ /* 0x000fe20000000800 */
[----:B------:R-:W-:Y:S01]  /*3bf0*/  @!PT LDS RZ, [RZ] ;  /* 0x00000000fffff984 */ /* 0x000fe20000000800 */
[----:B------:R-:W-:Y:S01]  /*3c00*/  @!PT LDS RZ, [RZ] ;  /* 0x00000000fffff984 */ /* 0x000fe20000000800 */
[----:B------:R-:W-:Y:S01]  /*3c10*/  @!PT LDS RZ, [RZ] ;  /* 0x00000000fffff984 */ /* 0x000fe20000000800 */
[----:B------:R-:W-:Y:S06]  /*3c20*/  MEMBAR.ALL.GPU ;  /* 0x0000000000007992 */ /* 0x000fec000000a000 */
[----:B------:R-:W-:-:S00]  /*3c30*/  ERRBAR ;  /* 0x00000000000079ab */ /* 0x000fc00000000000 */
[----:B------:R-:W-:Y:S06]  /*3c40*/  CGAERRBAR ;  /* 0x00000000000075ab */ /* 0x000fec0000000000 */
[----:B------:R-:W-:Y:S01]  /*3c50*/  STG.E.STRONG.GPU desc[UR32][R2.64], R0 ;  /* 0x0000000002007986 */ /* 0x000fe2000c10f920 */
[----:B------:R-:W-:Y:S05]  /*3c60*/  EXIT ;  /* 0x000000000000794d */ /* 0x000fea0003800000 */
.L_x_20:
[----:B------:R-:W-:-:S00]  /*3c70*/  BRA `(.L_x_20) ;  /* 0xfffffffc00fc7947 */ /* 0x000fc0000383ffff */
[----:B------:R-:W-:-:S00]  /*3c80*/  NOP ;  /* 0x0000000000007918 */ /* 0x000fc00000000000 */
[----:B------:R-:W-:-:S00]  /*3c90*/  NOP ;  /* 0x0000000000007918 */ /* 0x000fc00000000000 */
[----:B------:R-:W-:-:S00]  /*3ca0*/  NOP ;  /* 0x0000000000007918 */ /* 0x000fc00000000000 */
[----:B------:R-:W-:-:S00]  /*3cb0*/  NOP ;  /* 0x0000000000007918 */ /* 0x000fc00000000000 */
[----:B------:R-:W-:-:S00]  /*3cc0*/  NOP ;  /* 0x0000000000007918 */ /* 0x000fc00000000000 */
[----:B------:R-:W-:-:S00]  /*3cd0*/  NOP ;  /* 0x0000000000007918 */ /* 0x000fc00000000000 */
[----:B------:R-:W-:-:S00]  /*3ce0*/  NOP ;  /* 0x0000000000007918 */ /* 0x000fc00000000000 */
[----:B------:R-:W-:-:S00]  /*3cf0*/  NOP ;  /* 0x0000000000007918 */ /* 0x000fc00000000000 */
.L_x_29:


//--------------------- .nv.shared._ZN7cutlass6KernelINS_4gemm6kernel13TrmmUniversalINS1_11threadblock13MmaMultistageINS1_9GemmShapeILi32ELi32ELi16EEENS_9transform11threadblock44PredicatedTileAccessIteratorTriangularMatrixINS_11MatrixShapeILi32ELi16EEEdNS_6layout8RowMajorELi1ENS8_29PitchLinearWarpRakedThreadMapINS_16PitchLinearShapeILi16ELi32EEELi128ENSG_ILi16ELi2EEELi1EEELNS_8SideModeE1ELNS_8FillModeE0ELNS_8DiagTypeE3ENS_5ArrayIdLi1ELb1EEEEENS9_25RegularTileAccessIteratorISC_dNSD_40RowMajorTensorOpMultiplicand64bCrosswiseELi1ESJ_Li8EEELNS_4arch14CacheOperation4KindE0ENSA_INSB_ILi16ELi32EEEdSE_Li0ENS8_31PitchLinearWarpStripedThreadMapINSG_ILi32ELi16EEELi128ESI_Li1EEELSK_1ELSL_1ELSM_0ESO_EENSQ_ISW_dNSD_40RowMajorTensorOpMultiplicandCongruous64bELi0ESZ_Li8EEELSV_0EdSE_NS4_9MmaPolicyINS1_4warp11MmaTensorOpINS6_ILi16ELi16ELi16EEEdSR_dS11_dSE_NS14_17MmaTensorOpPolicyINST_3MmaINS6_ILi8ELi8ELi4EEELi32EdSE_dNSD_11ColumnMajorEdSE_NST_13OpMultiplyAddEEENSB_ILi1ELi1EEEEELi1ELb0EbEENSB_ILi0ELi0EEES1G_Li1EEELi3ELNS1_23SharedMemoryClearOptionE1EbEENS_8epilogue11threadblock8EpilogueIS7_S1F_Li1ENS1L_22PredicatedTileIteratorINS1L_26OutputTileOptimalThreadMapINS1L_15OutputTileShapeILi32ELi8ELi2ELi1ELi1EEENS1P_ILi1ELi2ELi1ELi1ELi2EEELi128ELi1ELi64EEEdLb0ENSD_9NoPermuteELb1EEENS1K_4warp24FragmentIteratorTensorOpIS16_S19_dNSN_IdLi2ELb1EEESE_EENS1V_20TileIteratorTensorOpIS16_S19_dSE_EENS1L_18SharedLoadIteratorINS1S_18CompactedThreadMapEdLi8EEENS1K_6thread17LinearCombinationIdLi1EddLNS24_9ScaleType4KindE0ELNS_15FloatRoundStyleE2EdEENSB_ILi0ELi4EEELi1ELi1EEENS4_30GemmIdentityThreadblockSwizzleILi1EEELSK_1ELSL_1ELSM_0EEEEEvNT_6ParamsE --------------------------
	.section	.nv.shared._ZN7cutlass6KernelINS_4gemm6kernel13TrmmUniversalINS1_11threadblock13MmaMultistageINS1_9GemmShapeILi32ELi32ELi16EEENS_9transform11threadblock44PredicatedTileAccessIteratorTriangularMatrixINS_11MatrixShapeILi32ELi16EEEdNS_6layout8RowMajorELi1ENS8_29PitchLinearWarpRakedThreadMapINS_16PitchLinearShapeILi16ELi32EEELi128ENSG_ILi16ELi2EEELi1EEELNS_8SideModeE1ELNS_8FillModeE0ELNS_8DiagTypeE3ENS_5ArrayIdLi1ELb1EEEEENS9_25RegularTileAccessIteratorISC_dNSD_40RowMajorTensorOpMultiplicand64bCrosswiseELi1ESJ_Li8EEELNS_4arch14CacheOperation4KindE0ENSA_INSB_ILi16ELi32EEEdSE_Li0ENS8_31PitchLinearWarpStripedThreadMapINSG_ILi32ELi16EEELi128ESI_Li1EEELSK_1ELSL_1ELSM_0ESO_EENSQ_ISW_dNSD_40RowMajorTensorOpMultiplicandCongruous64bELi0ESZ_Li8EEELSV_0EdSE_NS4_9MmaPolicyINS1_4warp11MmaTensorOpINS6_ILi16ELi16ELi16EEEdSR_dS11_dSE_NS14_17MmaTensorOpPolicyINST_3MmaINS6_ILi8ELi8ELi4EEELi32EdSE_dNSD_11ColumnMajorEdSE_NST_13OpMultiplyAddEEENSB_ILi1ELi1EEEEELi1ELb0EbEENSB_ILi0ELi0EEES1G_Li1EEELi3ELNS1_23SharedMemoryClearOptionE1EbEENS_8epilogue11threadblock8EpilogueIS7_S1F_Li1ENS1L_22PredicatedTileIteratorINS1L_26OutputTileOptimalThreadMapINS1L_15OutputTileShapeILi32ELi8ELi2ELi1ELi1EEENS1P_ILi1ELi2ELi1ELi1ELi2EEELi128ELi1ELi64EEEdLb0ENSD_9NoPermuteELb1EEENS1K_4warp24FragmentIteratorTensorOpIS16_S19_dNSN_IdLi2ELb1EEESE_EENS1V_20TileIteratorTensorOpIS16_S19_dSE_EENS1L_18SharedLoadIteratorINS1S_18CompactedThreadMapEdLi8EEENS1K_6thread17LinearCombinationIdLi1EddLNS24_9ScaleType4KindE0ELNS_15FloatRoundStyleE2EdEENSB_ILi0ELi4EEELi1ELi1EEENS4_30GemmIdentityThreadblockSwizzleILi1EEELSK_1ELSL_1ELSM_0EEEEEvNT_6ParamsE,"aw",@nobits
	.sectionflags	@""
	.align	16
	.zero		1024


//--------------------- .nv.shared.reserved.0     --------------------------
	.section	.nv.shared.reserved.0,"aw",@nobits
	.weak		__nv_reservedSMEM_offset_0_alias
	.size		__nv_reservedSMEM_offset_0_alias, 0, 64
	.other		__nv_reservedSMEM_offset_0_alias,@"STO_CUDA_RESERVED_SHARED STV_DEFAULT"
__nv_reservedSMEM_offset_0_alias:
	.zero		0
	.zero		64


//--------------------- .nv.global                --------------------------
	.section	.nv.global,"aw",@nobits
.nv.global:
	.type		_ZN39_INTERNAL_b818a5ae_4_k_cu_b716b1ca_25054cute1_E,@object
	.size		_ZN39_INTERNAL_b818a5ae_4_k_cu_b716b1ca_25054cute1_E,(_ZN39_INTERNAL_b818a5ae_4_k_cu_b716b1ca_25054cuda3std3__45__cpo6cbeginE - _ZN39_INTERNAL_b818a5ae_4_k_cu_b716b1ca_25054cute1_E)
_ZN39_INTERNAL_b818a5ae_4_k_cu_b716b1ca_25054cute1_E:
	.zero		1
	.type		_ZN39_INTERNAL_b818a5ae_4_k_cu_b716b1ca_25054cuda3std3__45__cpo6cbeginE,@object
	.size		_ZN39_INTERNAL_b818a5ae_4_k_cu_b716b1ca_25054cuda3std3__45__cpo6cbeginE,(_ZN39_INTERNAL_b818a5ae_4_k_cu_b716b1ca_25054cuda3std3__48in_placeE - _ZN39_INTERNAL_b818a5ae_4_k_cu_b716b1ca_25054cuda3std3__45__cpo6cbeginE)
_ZN39_INTERNAL_b818a5ae_4_k_cu_b716b1ca_25054cuda3std3__45__cpo6cbeginE:
	.zero		1
	.type		_ZN39_INTERNAL_b818a5ae_4_k_cu_b716b1ca_25054cuda3std3__48in_placeE,@object
	.size		_ZN39_INTERNAL_b818a5ae_4_k_cu_b716b1ca_25054cuda3std3__48in_placeE,(_ZN39_INTERNAL_b818a5ae_4_k_cu_b716b1ca_25054cuda3std6ranges3__45__cpo9iter_moveE - _ZN39_INTERNAL_b818a5ae_4_k_cu_b716b1ca_25054cuda3std3__48in_placeE)
_ZN39_INTERNAL_b818a5ae_4_k_cu_b716b1ca_25054cuda3std3__48in_placeE:
	.zero		1
	.type		_ZN39_INTERNAL_b818a5ae_4_k_cu_b716b1ca_25054cuda3std6ranges3__45__cpo9iter_moveE,@object
	.size		_ZN39_INTERNAL_b818a5ae_4_k_cu_b716b1ca_25054cuda3std6ranges3__45__cpo9iter_moveE,(_ZN39_INTERNAL_b818a5ae_4_k_cu_b716b1ca_25054cuda3std3__45__cpo5beginE - _ZN39_INTERNAL_b818a5ae_4_k_cu_b716b1ca_25054cuda3std6ranges3__45__cpo9iter_moveE)
_ZN39_INTERNAL_b818a5ae_4_k_cu_b716b1ca_25054cuda3std6ranges3__45__cpo9iter_moveE:
	.zero		1
	.type		_ZN39_INTERNAL_b818a5ae_4_k_cu_b716b1ca_25054cuda3std3__45__cpo5beginE,@object
	.size		_ZN39_INTERNAL_b818a5ae_4_k_cu_b716b1ca_25054cuda3std3__45__cpo5beginE,(_ZN39_INTERNAL_b818a5ae_4_k_cu_b716b1ca_25054cuda3std3__441_GLOBAL__N__b818a5ae_4_k_cu_b716b1ca_25056ignoreE - _ZN39_INTERNAL_b818a5ae_4_k_cu_b716b1ca_25054cuda3std3__45__cpo5beginE)
_ZN39_INTERNAL_b818a5ae_4_k_cu_b716b1ca_25054cuda3std3__45__cpo5beginE:
	.zero		1
	.type		_ZN39_INTERNAL_b818a5ae_4_k_cu_b716b1ca_25054cuda3std3__441_GLOBAL__N__b818a5ae_4_k_cu_b716b1ca_25056ignoreE,@object
	.size		_ZN39_INTERNAL_b818a5ae_4_k_cu_b716b1ca_25054cuda3std3__441_GLOBAL__N__b818a5ae_4_k_cu_b716b1ca_25056ignoreE,(_ZN39_INTERNAL_b818a5ae_4_k_cu_b716b1ca_25054cute7productE - _ZN39_INTERNAL_b818a5ae_4_k_cu_b716b1ca_25054cuda3std3__441_GLOBAL__N__b818a5ae_4_k_cu_b716b1ca_25056ignoreE)
_ZN39_INTERNAL_b818a5ae_4_k_cu_b716b1ca_25054cuda3std3__441_GLOBAL__N__b818a5ae_4_k_cu_b716b1ca_25056ignoreE:
	.zero		1
	.type		_ZN39_INTERNAL_b818a5ae_4_k_cu_b716b1ca_25054cute7productE,@object
	.size		_ZN39_INTERNAL_b818a5ae_4_k_cu_b716b1ca_25054cute7productE,(_ZN39_INTERNAL_b818a5ae_4_k_cu_b716b1ca_25054cuda3std3__45__cpo3endE - _ZN39_INTERNAL_b818a5ae_4_k_cu_b716b1ca_25054cute7productE)
_ZN39_INTERNAL_b818a5ae_4_k_cu_b716b1ca_25054cute7productE:
	.zero		1
	.type		_ZN39_INTERNAL_b818a5ae_4_k_cu_b716b1ca_25054cuda3std3__45__cpo3endE,@object
	.size		_ZN39_INTERNAL_b818a5ae_4_k_cu_b716b1ca_25054cuda3std3__45__cpo3endE,(_ZN39_INTERNAL_b818a5ae_4_k_cu_b716b1ca_25054cuda3std3__419piecewise_constructE - _ZN39_INTERNAL_b818a5ae_4_k_cu_b716b1ca_25054cuda3std3__45__cpo3endE)
_ZN39_INTERNAL_b818a5ae_4_k_cu_b716b1ca_25054cuda3std3__45__cpo3endE:
	.zero		1
	.type		_ZN39_INTERNAL_b818a5ae_4_k_cu_b716b1ca_25054cuda3std3__419piecewise_constructE,@object
	.size		_ZN39_INTERNAL_b818a5ae_4_k_cu_b716b1ca_25054cuda3std3__419piecewise_constructE,(_ZN39_INTERNAL_b818a5ae_4_k_cu_b716b1ca_25054cuda3std3__45__cpo4cendE - _ZN39_INTERNAL_b818a5ae_4_k_cu_b716b1ca_25054cuda3std3__419piecewise_constructE)
_ZN39_INTERNAL_b818a5ae_4_k_cu_b716b1ca_25054cuda3std3__419piecewise_constructE:
	.zero		1
	.type		_ZN39_INTERNAL_b818a5ae_4_k_cu_b716b1ca_25054cuda3std3__45__cpo4cendE,@object
	.size		_ZN39_INTERNAL_b818a5ae_4_k_cu_b716b1ca_25054cuda3std3__45__cpo4cendE,(_ZN39_INTERNAL_b818a5ae_4_k_cu_b716b1ca_25054cuda3std6ranges3__45__cpo4swapE - _ZN39_INTERNAL_b818a5ae_4_k_cu_b716b1ca_25054cuda3std3__45__cpo4cendE)
_ZN39_INTERNAL_b818a5ae_4_k_cu_b716b1ca_25054cuda3std3__45__cpo4cendE:
	.zero		1
	.type		_ZN39_INTERNAL_b818a5ae_4_k_cu_b716b1ca_25054cuda3std6ranges3__45__cpo4swapE,@object
	.size		_ZN39_INTERNAL_b818a5ae_4_k_cu_b716b1ca_25054cuda3std6ranges3__45__cpo4swapE,(.L_7 - _ZN39_INTERNAL_b818a5ae_4_k_cu_b716b1ca_25054cuda3std6ranges3__45__cpo4swapE)
_ZN39_INTERNAL_b818a5ae_4_k_cu_b716b1ca_25054cuda3std6ranges3__45__cpo4swapE:
	.zero		1
.L_7:


//--------------------- .nv.constant0._ZN7cutlass6KernelINS_4gemm6kernel13TrmmUniversalINS1_11threadblock13MmaMultistageINS1_9GemmShapeILi32ELi32ELi16EEENS_9transform11threadblock44PredicatedTileAccessIteratorTriangularMatrixINS_11MatrixShapeILi32ELi16EEEdNS_6layout8RowMajorELi1ENS8_29PitchLinearWarpRakedThreadMapINS_16PitchLinearShapeILi16ELi32EEELi128ENSG_ILi16ELi2EEELi1EEELNS_8SideModeE1ELNS_8FillModeE0ELNS_8DiagTypeE3ENS_5ArrayIdLi1ELb1EEEEENS9_25RegularTileAccessIteratorISC_dNSD_40RowMajorTensorOpMultiplicand64bCrosswiseELi1ESJ_Li8EEELNS_4arch14CacheOperation4KindE0ENSA_INSB_ILi16ELi32EEEdSE_Li0ENS8_31PitchLinearWarpStripedThreadMapINSG_ILi32ELi16EEELi128ESI_Li1EEELSK_1ELSL_1ELSM_0ESO_EENSQ_ISW_dNSD_40RowMajorTensorOpMultiplicandCongruous64bELi0ESZ_Li8EEELSV_0EdSE_NS4_9MmaPolicyINS1_4warp11MmaTensorOpINS6_ILi16ELi16ELi16EEEdSR_dS11_dSE_NS14_17MmaTensorOpPolicyINST_3MmaINS6_ILi8ELi8ELi4EEELi32EdSE_dNSD_11ColumnMajorEdSE_NST_13OpMultiplyAddEEENSB_ILi1ELi1EEEEELi1ELb0EbEENSB_ILi0ELi0EEES1G_Li1EEELi3ELNS1_23SharedMemoryClearOptionE1EbEENS_8epilogue11threadblock8EpilogueIS7_S1F_Li1ENS1L_22PredicatedTileIteratorINS1L_26OutputTileOptimalThreadMapINS1L_15OutputTileShapeILi32ELi8ELi2ELi1ELi1EEENS1P_ILi1ELi2ELi1ELi1ELi2EEELi128ELi1ELi64EEEdLb0ENSD_9NoPermuteELb1EEENS1K_4warp24FragmentIteratorTensorOpIS16_S19_dNSN_IdLi2ELb1EEESE_EENS1V_20TileIteratorTensorOpIS16_S19_dSE_EENS1L_18SharedLoadIteratorINS1S_18CompactedThreadMapEdLi8EEENS1K_6thread17LinearCombinationIdLi1EddLNS24_9ScaleType4KindE0ELNS_15FloatRoundStyleE2EdEENSB_ILi0ELi4EEELi1ELi1EEENS4_30GemmIdentityThreadblockSwizzleILi1EEELSK_1ELSL_1ELSM_0EEEEEvNT_6ParamsE --------------------------
	.section	.nv.constant0._ZN7cutlass6KernelINS_4gemm6kernel13TrmmUniversalINS1_11threadblock13MmaMultistageINS1_9GemmShapeILi32ELi32ELi16EEENS_9transform11threadblock44PredicatedTileAccessIteratorTriangularMatrixINS_11MatrixShapeILi32ELi16EEEdNS_6layout8RowMajorELi1ENS8_29PitchLinearWarpRakedThreadMapINS_16PitchLinearShapeILi16ELi32EEELi128ENSG_ILi16ELi2EEELi1EEELNS_8SideModeE1ELNS_8FillModeE0ELNS_8DiagTypeE3ENS_5ArrayIdLi1ELb1EEEEENS9_25RegularTileAccessIteratorISC_dNSD_40RowMajorTensorOpMultiplicand64bCrosswiseELi1ESJ_Li8EEELNS_4arch14CacheOperation4KindE0ENSA_INSB_ILi16ELi32EEEdSE_Li0ENS8_31PitchLinearWarpStripedThreadMapINSG_ILi32ELi16EEELi128ESI_Li1EEELSK_1ELSL_1ELSM_0ESO_EENSQ_ISW_dNSD_40RowMajorTensorOpMultiplicandCongruous64bELi0ESZ_Li8EEELSV_0EdSE_NS4_9MmaPolicyINS1_4warp11MmaTensorOpINS6_ILi16ELi16ELi16EEEdSR_dS11_dSE_NS14_17MmaTensorOpPolicyINST_3MmaINS6_ILi8ELi8ELi4EEELi32EdSE_dNSD_11ColumnMajorEdSE_NST_13OpMultiplyAddEEENSB_ILi1ELi1EEEEELi1ELb0EbEENSB_ILi0ELi0EEES1G_Li1EEELi3ELNS1_23SharedMemoryClearOptionE1EbEENS_8epilogue11threadblock8EpilogueIS7_S1F_Li1ENS1L_22PredicatedTileIteratorINS1L_26OutputTileOptimalThreadMapINS1L_15OutputTileShapeILi32ELi8ELi2ELi1ELi1EEENS1P_ILi1ELi2ELi1ELi1ELi2EEELi128ELi1ELi64EEEdLb0ENSD_9NoPermuteELb1EEENS1K_4warp24FragmentIteratorTensorOpIS16_S19_dNSN_IdLi2ELb1EEESE_EENS1V_20TileIteratorTensorOpIS16_S19_dSE_EENS1L_18SharedLoadIteratorINS1S_18CompactedThreadMapEdLi8EEENS1K_6thread17LinearCombinationIdLi1EddLNS24_9ScaleType4KindE0ELNS_15FloatRoundStyleE2EdEENSB_ILi0ELi4EEELi1ELi1EEENS4_30GemmIdentityThreadblockSwizzleILi1EEELSK_1ELSL_1ELSM_0EEEEEvNT_6ParamsE,"a",@progbits
	.sectionflags	@""
	.align	4
.nv.constant0._ZN7cutlass6KernelINS_4gemm6kernel13TrmmUniversalINS1_11threadblock13MmaMultistageINS1_9GemmShapeILi32ELi32ELi16EEENS_9transform11threadblock44PredicatedTileAccessIteratorTriangularMatrixINS_11MatrixShapeILi32ELi16EEEdNS_6layout8RowMajorELi1ENS8_29PitchLinearWarpRakedThreadMapINS_16PitchLinearShapeILi16ELi32EEELi128ENSG_ILi16ELi2EEELi1EEELNS_8SideModeE1ELNS_8FillModeE0ELNS_8DiagTypeE3ENS_5ArrayIdLi1ELb1EEEEENS9_25RegularTileAccessIteratorISC_dNSD_40RowMajorTensorOpMultiplicand64bCrosswiseELi1ESJ_Li8EEELNS_4arch14CacheOperation4KindE0ENSA_INSB_ILi16ELi32EEEdSE_Li0ENS8_31PitchLinearWarpStripedThreadMapINSG_ILi32ELi16EEELi128ESI_Li1EEELSK_1ELSL_1ELSM_0ESO_EENSQ_ISW_dNSD_40RowMajorTensorOpMultiplicandCongruous64bELi0ESZ_Li8EEELSV_0EdSE_NS4_9MmaPolicyINS1_4warp11MmaTensorOpINS6_ILi16ELi16ELi16EEEdSR_dS11_dSE_NS14_17MmaTensorOpPolicyINST_3MmaINS6_ILi8ELi8ELi4EEELi32EdSE_dNSD_11ColumnMajorEdSE_NST_13OpMultiplyAddEEENSB_ILi1ELi1EEEEELi1ELb0EbEENSB_ILi0ELi0EEES1G_Li1EEELi3ELNS1_23SharedMemoryClearOptionE1EbEENS_8epilogue11threadblock8EpilogueIS7_S1F_Li1ENS1L_22PredicatedTileIteratorINS1L_26OutputTileOptimalThreadMapINS1L_15OutputTileShapeILi32ELi8ELi2ELi1ELi1EEENS1P_ILi1ELi2ELi1ELi1ELi2EEELi128ELi1ELi64EEEdLb0ENSD_9NoPermuteELb1EEENS1K_4warp24FragmentIteratorTensorOpIS16_S19_dNSN_IdLi2ELb1EEESE_EENS1V_20TileIteratorTensorOpIS16_S19_dSE_EENS1L_18SharedLoadIteratorINS1S_18CompactedThreadMapEdLi8EEENS1K_6thread17LinearCombinationIdLi1EddLNS24_9ScaleType4KindE0ELNS_15FloatRoundStyleE2EdEENSB_ILi0ELi4EEELi1ELi1EEENS4_30GemmIdentityThreadblockSwizzleILi1EEELSK_1ELSL_1ELSM_0EEEEEvNT_6ParamsE:
	.zero		1192


//--------------------- SYMBOLS --------------------------

	.type		.nv.reservedSmem.offset0,@object
	.size		.nv.reservedSmem.offset0,0x4
	.type		.nv.reservedSmem.cap,@object
	.size		.nv.reservedSmem.cap,0x4
